//
// Generated by NVIDIA NVVM Compiler
//
// Compiler Build ID: CL-36424714
// Cuda compilation tools, release 13.0, V13.0.88
// Based on NVVM 20.0.0
//

.version 9.0
.target sm_100
.address_size 64

	// .globl	_Z16reset_env_kernelPi
.extern .func  (.param .b32 func_retval0) vprintf
(
	.param .b64 vprintf_param_0,
	.param .b64 vprintf_param_1
)
;
.extern .func  (.param .b64 func_retval0) malloc
(
	.param .b64 malloc_param_0
)
;
.func  (.param .b64 func_retval0) __internal_accurate_pow
(
	.param .b64 __internal_accurate_pow_param_0
)
;
.global .align 4 .b8 precalc_xorwow_matrix[102400];
.global .align 4 .b8 precalc_xorwow_offset_matrix[102400];
.global .align 4 .b8 mrg32k3aM1[2304];
.global .align 4 .b8 mrg32k3aM2[2304];
.global .align 4 .b8 mrg32k3aM1SubSeq[2016];
.global .align 4 .b8 mrg32k3aM2SubSeq[2016];
.global .align 4 .b8 mrg32k3aM1Seq[2304];
.global .align 4 .b8 mrg32k3aM2Seq[2304];
.const .align 8 .b8 __cr_lgamma_table[72];
.global .align 1 .b8 $str[33] = {111, 117, 116, 95, 118, 101, 104, 105, 99, 108, 101, 58, 32, 37, 100, 44, 32, 37, 100, 44, 32, 37, 100, 44, 32, 37, 100, 44, 32, 37, 100, 10};
.global .align 1 .b8 $str$1[32] = {105, 110, 95, 118, 101, 104, 105, 99, 108, 101, 58, 32, 37, 100, 44, 32, 37, 100, 44, 32, 37, 100, 44, 32, 37, 100, 44, 32, 37, 100, 10};
.global .align 1 .b8 $str$2[80] = {117, 112, 100, 97, 116, 101, 95, 95, 118, 101, 104, 105, 99, 108, 101, 95, 105, 110, 58, 32, 37, 100, 44, 32, 99, 117, 114, 95, 115, 116, 97, 116, 101, 58, 32, 37, 100, 44, 32, 37, 100, 44, 32, 37, 100, 44, 32, 37, 100, 44, 32, 110, 101, 120, 116, 95, 115, 116, 97, 116, 101, 58, 32, 37, 100, 44, 32, 37, 100, 44, 32, 37, 100, 44, 32, 37, 100, 32, 10};
.global .align 1 .b8 $str$3[82] = {101, 110, 118, 95, 112, 114, 101, 118, 58, 32, 37, 100, 44, 32, 97, 99, 116, 105, 111, 110, 58, 32, 37, 100, 44, 32, 99, 117, 114, 95, 115, 116, 97, 116, 101, 58, 32, 37, 100, 44, 32, 37, 100, 44, 32, 37, 100, 44, 32, 37, 100, 44, 32, 110, 101, 120, 116, 95, 115, 116, 97, 116, 101, 58, 32, 37, 100, 44, 32, 37, 100, 44, 32, 37, 100, 44, 32, 37, 100, 32, 10};

.visible .entry _Z16reset_env_kernelPi(
	.param .u64 .ptr .align 1 _Z16reset_env_kernelPi_param_0
)
{
	.reg .pred 	%p<2>;
	.reg .b32 	%r<6>;
	.reg .b64 	%rd<5>;

	ld.param.u64 	%rd1, [_Z16reset_env_kernelPi_param_0];
	mov.u32 	%r2, %tid.x;
	mov.u32 	%r3, %ctaid.x;
	mov.u32 	%r4, %ntid.x;
	mad.lo.s32 	%r1, %r3, %r4, %r2;
	setp.gt.s32 	%p1, %r1, 59;
	@%p1 bra 	$L__BB0_2;
	cvta.to.global.u64 	%rd2, %rd1;
	mul.wide.s32 	%rd3, %r1, 4;
	add.s64 	%rd4, %rd2, %rd3;
	mov.b32 	%r5, 0;
	st.global.u32 	[%rd4], %r5;
$L__BB0_2:
	ret;

}
	// .globl	_Z21update_env_pre_kernelPiPdP17curandStateXORWOW
.visible .entry _Z21update_env_pre_kernelPiPdP17curandStateXORWOW(
	.param .u64 .ptr .align 1 _Z21update_env_pre_kernelPiPdP17curandStateXORWOW_param_0,
	.param .u64 .ptr .align 1 _Z21update_env_pre_kernelPiPdP17curandStateXORWOW_param_1,
	.param .u64 .ptr .align 1 _Z21update_env_pre_kernelPiPdP17curandStateXORWOW_param_2
)
{
	.local .align 8 .b8 	__local_depot1[64];
	.reg .b64 	%SP;
	.reg .b64 	%SPL;
	.reg .pred 	%p<21>;
	.reg .b32 	%r<118>;
	.reg .b32 	%f<5>;
	.reg .b64 	%rd<26>;
	.reg .b64 	%fd<33>;

	mov.u64 	%SPL, __local_depot1;
	cvta.local.u64 	%SP, %SPL;
	ld.param.u64 	%rd4, [_Z21update_env_pre_kernelPiPdP17curandStateXORWOW_param_0];
	ld.param.u64 	%rd5, [_Z21update_env_pre_kernelPiPdP17curandStateXORWOW_param_1];
	ld.param.u64 	%rd6, [_Z21update_env_pre_kernelPiPdP17curandStateXORWOW_param_2];
	mov.u32 	%r40, %tid.x;
	mov.u32 	%r41, %ctaid.x;
	mov.u32 	%r42, %ntid.x;
	mad.lo.s32 	%r1, %r41, %r42, %r40;
	setp.gt.s32 	%p1, %r1, 3;
	@%p1 bra 	$L__BB1_22;
	cvta.to.global.u64 	%rd7, %rd4;
	cvta.to.global.u64 	%rd8, %rd6;
	mul.wide.s32 	%rd9, %r1, 48;
	add.s64 	%rd1, %rd8, %rd9;
	ld.global.v2.u32 	{%r2, %r43}, [%rd1];
	shr.u32 	%r44, %r43, 2;
	xor.b32  	%r45, %r44, %r43;
	ld.global.v2.u32 	{%r3, %r4}, [%rd1+8];
	ld.global.v2.u32 	{%r6, %r7}, [%rd1+16];
	st.global.v2.u32 	[%rd1+8], {%r4, %r6};
	shl.b32 	%r46, %r7, 4;
	shl.b32 	%r47, %r45, 1;
	xor.b32  	%r48, %r47, %r46;
	xor.b32  	%r49, %r48, %r45;
	xor.b32  	%r8, %r49, %r7;
	st.global.v2.u32 	[%rd1+16], {%r7, %r8};
	add.s32 	%r50, %r2, 362437;
	st.global.v2.u32 	[%rd1], {%r50, %r3};
	add.s32 	%r51, %r8, %r50;
	cvt.rn.f32.u32 	%f1, %r51;
	fma.rn.f32 	%f2, %f1, 0f2F800000, 0f2F000000;
	cvt.f64.f32 	%fd1, %f2;
	setp.geu.f64 	%p2, %fd1, 0d3FD999999999999A;
	mul.lo.s32 	%r52, %r1, 15;
	mul.wide.s32 	%rd10, %r52, 4;
	add.s64 	%rd2, %rd7, %rd10;
	@%p2 bra 	$L__BB1_3;
	shr.u32 	%r57, %r3, 2;
	xor.b32  	%r58, %r57, %r3;
	st.global.v2.u32 	[%rd1+8], {%r6, %r7};
	shl.b32 	%r59, %r8, 4;
	shl.b32 	%r60, %r58, 1;
	xor.b32  	%r61, %r60, %r59;
	xor.b32  	%r62, %r61, %r58;
	xor.b32  	%r63, %r62, %r8;
	st.global.v2.u32 	[%rd1+16], {%r8, %r63};
	add.s32 	%r64, %r2, 724874;
	st.global.v2.u32 	[%rd1], {%r64, %r4};
	add.s32 	%r65, %r63, %r64;
	cvt.rn.f32.u32 	%f3, %r65;
	fma.rn.f32 	%f4, %f3, 0f2F800000, 0f2F000000;
	cvt.f64.f32 	%fd5, %f4;
	add.f64 	%fd6, %fd5, %fd5;
	cvt.rzi.s32.f64 	%r107, %fd6;
	bra.uni 	$L__BB1_4;
$L__BB1_3:
	ld.global.u32 	%r53, [%rd2+16];
	shl.b32 	%r54, %r53, 1;
	shl.b32 	%r55, %r1, 13;
	add.s32 	%r56, %r54, %r55;
	cvta.to.global.u64 	%rd11, %rd5;
	mul.wide.s32 	%rd12, %r56, 8;
	add.s64 	%rd13, %rd11, %rd12;
	ld.global.f64 	%fd2, [%rd13];
	max.f64 	%fd3, %fd2, 0d0010000000000000;
	ld.global.f64 	%fd4, [%rd13+8];
	setp.gt.f64 	%p3, %fd4, %fd3;
	selp.u32 	%r107, 1, 0, %p3;
$L__BB1_4:
	setp.ne.s32 	%p4, %r107, 0;
	@%p4 bra 	$L__BB1_6;
	ld.global.u32 	%r108, [%rd2];
	setp.gt.s32 	%p5, %r108, 0;
	selp.s32 	%r66, -1, 0, %p5;
	add.s32 	%r109, %r108, %r66;
	bra.uni 	$L__BB1_7;
$L__BB1_6:
	ld.global.u32 	%r108, [%rd2];
	mov.u32 	%r109, %r108;
$L__BB1_7:
	setp.eq.s32 	%p6, %r107, 0;
	st.global.u32 	[%rd2+20], %r109;
	@%p6 bra 	$L__BB1_9;
	ld.global.u32 	%r110, [%rd2+4];
	st.global.u32 	[%rd2+24], %r110;
	mov.u32 	%r111, %r110;
	bra.uni 	$L__BB1_10;
$L__BB1_9:
	ld.global.u32 	%r110, [%rd2+4];
	setp.gt.s32 	%p7, %r110, 0;
	selp.s32 	%r67, -1, 0, %p7;
	add.s32 	%r111, %r110, %r67;
	st.global.u32 	[%rd2+24], %r111;
$L__BB1_10:
	setp.eq.s32 	%p8, %r107, 1;
	@%p8 bra 	$L__BB1_12;
	ld.global.u32 	%r112, [%rd2+8];
	st.global.u32 	[%rd2+28], %r112;
	mov.u32 	%r113, %r112;
	bra.uni 	$L__BB1_13;
$L__BB1_12:
	ld.global.u32 	%r112, [%rd2+8];
	setp.gt.s32 	%p9, %r112, 0;
	selp.s32 	%r68, -1, 0, %p9;
	add.s32 	%r113, %r112, %r68;
	st.global.u32 	[%rd2+28], %r113;
$L__BB1_13:
	setp.eq.s32 	%p10, %r107, 1;
	@%p10 bra 	$L__BB1_15;
	ld.global.u32 	%r114, [%rd2+12];
	st.global.u32 	[%rd2+32], %r114;
	mov.u32 	%r115, %r114;
	bra.uni 	$L__BB1_16;
$L__BB1_15:
	ld.global.u32 	%r114, [%rd2+12];
	setp.gt.s32 	%p11, %r114, 0;
	selp.s32 	%r69, -1, 0, %p11;
	add.s32 	%r115, %r114, %r69;
	st.global.u32 	[%rd2+32], %r115;
$L__BB1_16:
	add.u64 	%rd14, %SP, 24;
	add.u64 	%rd15, %SPL, 24;
	setp.ne.s32 	%p12, %r107, 0;
	mov.f64 	%fd7, 0d4020000000000000;
	{
	.reg .b32 %temp; 
	mov.b64 	{%temp, %r70}, %fd7;
	}
	setp.lt.s32 	%p13, %r70, 0;
	mov.f64 	%fd8, 0d3FF0000000000000;
	{
	.reg .b32 %temp; 
	mov.b64 	{%temp, %r71}, %fd8;
	}
	and.b32  	%r73, %r71, 2146435072;
	setp.eq.s32 	%p14, %r73, 1072693248;
	{ // callseq 0, 0
	.param .b64 param0;
	st.param.f64 	[param0], 0d3FF0000000000000;
	.param .b64 retval0;
	call.uni (retval0), 
	__internal_accurate_pow, 
	(
	param0
	);
	ld.param.f64 	%fd9, [retval0];
	} // callseq 0
	neg.f64 	%fd11, %fd9;
	selp.f64 	%fd12, %fd11, %fd9, %p14;
	selp.f64 	%fd13, %fd12, %fd9, %p13;
	cvt.rzi.s32.f64 	%r74, %fd13;
	mad.lo.s32 	%r75, %r74, %r111, %r109;
	mov.f64 	%fd14, 0d4000000000000000;
	{
	.reg .b32 %temp; 
	mov.b64 	{%temp, %r76}, %fd14;
	}
	and.b32  	%r78, %r76, 2146435072;
	setp.eq.s32 	%p15, %r78, 1062207488;
	{ // callseq 1, 0
	.param .b64 param0;
	st.param.f64 	[param0], 0d4000000000000000;
	.param .b64 retval0;
	call.uni (retval0), 
	__internal_accurate_pow, 
	(
	param0
	);
	ld.param.f64 	%fd15, [retval0];
	} // callseq 1
	neg.f64 	%fd17, %fd15;
	selp.f64 	%fd18, %fd17, %fd15, %p15;
	selp.f64 	%fd19, %fd18, %fd15, %p13;
	cvt.rzi.s32.f64 	%r79, %fd19;
	mad.lo.s32 	%r80, %r79, %r113, %r75;
	mov.f64 	%fd20, 0d4008000000000000;
	{
	.reg .b32 %temp; 
	mov.b64 	{%temp, %r81}, %fd20;
	}
	and.b32  	%r83, %r81, 2146435072;
	setp.eq.s32 	%p16, %r83, 1073741824;
	{ // callseq 2, 0
	.param .b64 param0;
	st.param.f64 	[param0], 0d4008000000000000;
	.param .b64 retval0;
	call.uni (retval0), 
	__internal_accurate_pow, 
	(
	param0
	);
	ld.param.f64 	%fd21, [retval0];
	} // callseq 2
	neg.f64 	%fd23, %fd21;
	selp.f64 	%fd24, %fd23, %fd21, %p16;
	selp.f64 	%fd25, %fd24, %fd21, %p13;
	cvt.rzi.s32.f64 	%r84, %fd25;
	mad.lo.s32 	%r32, %r84, %r115, %r80;
	st.local.v2.u32 	[%rd15], {%r1, %r107};
	st.local.v2.u32 	[%rd15+8], {%r108, %r110};
	st.local.v2.u32 	[%rd15+16], {%r112, %r114};
	st.local.v2.u32 	[%rd15+24], {%r109, %r111};
	st.local.v2.u32 	[%rd15+32], {%r113, %r115};
	mov.u64 	%rd16, $str$3;
	cvta.global.u64 	%rd17, %rd16;
	{ // callseq 3, 0
	.param .b64 param0;
	st.param.b64 	[param0], %rd17;
	.param .b64 param1;
	st.param.b64 	[param1], %rd14;
	.param .b32 retval0;
	call.uni (retval0), 
	vprintf, 
	(
	param0, 
	param1
	);
	ld.param.b32 	%r85, [retval0];
	} // callseq 3
	mov.b32 	%r87, 0;
	st.global.u32 	[%rd2+44], %r87;
	st.global.u32 	[%rd2+48], %r87;
	st.global.u32 	[%rd2+52], %r87;
	st.global.u32 	[%rd2+56], %r87;
	st.global.u32 	[%rd2+36], %r32;
	@%p12 bra 	$L__BB1_18;
	ld.global.u32 	%r90, [%rd2];
	setp.gt.s32 	%p18, %r90, 0;
	selp.f64 	%fd27, 0d3FF0000000000000, 0d0000000000000000, %p18;
	cvt.rzi.s32.f64 	%r91, %fd27;
	st.global.u32 	[%rd2+52], %r91;
	ld.global.u32 	%r117, [%rd2+4];
	mov.b64 	%rd25, 56;
	mov.b32 	%r116, 0;
	bra.uni 	$L__BB1_19;
$L__BB1_18:
	ld.global.u32 	%r88, [%rd2+8];
	setp.gt.s32 	%p17, %r88, 0;
	selp.f64 	%fd26, 0d3FF0000000000000, 0d0000000000000000, %p17;
	cvt.rzi.s32.f64 	%r116, %fd26;
	st.global.u32 	[%rd2+44], %r116;
	ld.global.u32 	%r117, [%rd2+12];
	mov.b64 	%rd25, 48;
$L__BB1_19:
	add.u64 	%rd20, %SP, 0;
	add.u64 	%rd21, %SPL, 0;
	setp.ne.s32 	%p19, %r107, 0;
	setp.gt.s32 	%p20, %r117, 0;
	selp.f64 	%fd28, 0d3FF0000000000000, 0d0000000000000000, %p20;
	cvt.rzi.s32.f64 	%r92, %fd28;
	add.s64 	%rd22, %rd2, %rd25;
	st.global.u32 	[%rd22], %r92;
	ld.global.u32 	%r93, [%rd2+40];
	ld.global.u32 	%r94, [%rd2+48];
	st.local.v2.u32 	[%rd21], {%r1, %r32};
	st.local.v2.u32 	[%rd21+8], {%r93, %r116};
	st.local.u32 	[%rd21+16], %r94;
	mov.u64 	%rd23, $str;
	cvta.global.u64 	%rd24, %rd23;
	{ // callseq 4, 0
	.param .b64 param0;
	st.param.b64 	[param0], %rd24;
	.param .b64 param1;
	st.param.b64 	[param1], %rd20;
	.param .b32 retval0;
	call.uni (retval0), 
	vprintf, 
	(
	param0, 
	param1
	);
	ld.param.b32 	%r95, [retval0];
	} // callseq 4
	@%p19 bra 	$L__BB1_21;
	ld.global.u32 	%r102, [%rd2+44];
	cvt.rn.f64.s32 	%fd31, %r102;
	cvt.rzi.s32.f64 	%r103, %fd31;
	st.global.u32 	[%rd2+44], %r103;
	ld.global.u32 	%r104, [%rd2+48];
	cvt.rn.f64.s32 	%fd32, %r104;
	cvt.rzi.s32.f64 	%r105, %fd32;
	st.global.u32 	[%rd2+48], %r105;
	mov.b32 	%r106, 0;
	st.global.u32 	[%rd2+52], %r106;
	st.global.u32 	[%rd2+56], %r106;
	bra.uni 	$L__BB1_22;
$L__BB1_21:
	ld.global.u32 	%r97, [%rd2+36];
	cvt.rn.f64.s32 	%fd29, %r97;
	cvt.rzi.s32.f64 	%r98, %fd29;
	st.global.u32 	[%rd2+52], %r98;
	ld.global.u32 	%r99, [%rd2+40];
	cvt.rn.f64.s32 	%fd30, %r99;
	cvt.rzi.s32.f64 	%r100, %fd30;
	st.global.u32 	[%rd2+56], %r100;
	mov.b32 	%r101, 0;
	st.global.u32 	[%rd2+44], %r101;
	st.global.u32 	[%rd2+48], %r101;
$L__BB1_22:
	ret;

}
	// .globl	_Z20update_reward_kernelPiPd
.visible .entry _Z20update_reward_kernelPiPd(
	.param .u64 .ptr .align 1 _Z20update_reward_kernelPiPd_param_0,
	.param .u64 .ptr .align 1 _Z20update_reward_kernelPiPd_param_1
)
{
	.reg .pred 	%p<2>;
	.reg .b32 	%r<35>;
	.reg .b64 	%rd<9>;
	.reg .b64 	%fd<10>;

	ld.param.u64 	%rd1, [_Z20update_reward_kernelPiPd_param_0];
	ld.param.u64 	%rd2, [_Z20update_reward_kernelPiPd_param_1];
	mov.u32 	%r2, %tid.x;
	mov.u32 	%r3, %ctaid.x;
	mov.u32 	%r4, %ntid.x;
	mov.u32 	%r5, %tid.y;
	mov.u32 	%r6, %ctaid.y;
	mov.u32 	%r7, %ntid.y;
	mad.lo.s32 	%r8, %r6, %r7, %r5;
	mov.u32 	%r9, %nctaid.x;
	mad.lo.s32 	%r10, %r8, %r9, %r3;
	mad.lo.s32 	%r1, %r10, %r4, %r2;
	setp.gt.s32 	%p1, %r1, 3;
	@%p1 bra 	$L__BB2_2;
	cvta.to.global.u64 	%rd3, %rd2;
	cvta.to.global.u64 	%rd4, %rd1;
	mul.lo.s32 	%r11, %r1, 15;
	mul.wide.s32 	%rd5, %r11, 4;
	add.s64 	%rd6, %rd4, %rd5;
	ld.global.u32 	%r12, [%rd6+20];
	ld.global.u32 	%r13, [%rd6+24];
	max.s32 	%r14, %r12, %r13;
	ld.global.u32 	%r15, [%rd6+28];
	max.s32 	%r16, %r14, %r15;
	ld.global.u32 	%r17, [%rd6+32];
	max.s32 	%r18, %r16, %r17;
	max.s32 	%r19, %r18, 0;
	ld.global.u32 	%r20, [%rd6];
	ld.global.u32 	%r21, [%rd6+4];
	max.s32 	%r22, %r20, %r21;
	ld.global.u32 	%r23, [%rd6+8];
	max.s32 	%r24, %r22, %r23;
	ld.global.u32 	%r25, [%rd6+12];
	max.s32 	%r26, %r24, %r25;
	max.s32 	%r27, %r26, 0;
	ld.global.u32 	%r28, [%rd6+36];
	cvt.rn.f64.s32 	%fd1, %r28;
	ld.global.u32 	%r29, [%rd6+40];
	cvt.rn.f64.s32 	%fd2, %r29;
	add.f64 	%fd3, %fd1, %fd2;
	ld.global.u32 	%r30, [%rd6+44];
	cvt.rn.f64.s32 	%fd4, %r30;
	add.f64 	%fd5, %fd3, %fd4;
	ld.global.u32 	%r31, [%rd6+48];
	cvt.rn.f64.s32 	%fd6, %r31;
	add.f64 	%fd7, %fd5, %fd6;
	add.s32 	%r32, %r27, %r19;
	sub.s32 	%r33, %r27, %r19;
	mul.lo.s32 	%r34, %r32, %r33;
	cvt.rn.f64.s32 	%fd8, %r34;
	fma.rn.f64 	%fd9, %fd7, 0dBF9999999999999A, %fd8;
	mul.wide.s32 	%rd7, %r1, 8;
	add.s64 	%rd8, %rd3, %rd7;
	st.global.f64 	[%rd8], %fd9;
$L__BB2_2:
	ret;

}
	// .globl	_Z19cal_q_kernel_singlePiPdS0_i
.visible .entry _Z19cal_q_kernel_singlePiPdS0_i(
	.param .u64 .ptr .align 1 _Z19cal_q_kernel_singlePiPdS0_i_param_0,
	.param .u64 .ptr .align 1 _Z19cal_q_kernel_singlePiPdS0_i_param_1,
	.param .u64 .ptr .align 1 _Z19cal_q_kernel_singlePiPdS0_i_param_2,
	.param .u32 _Z19cal_q_kernel_singlePiPdS0_i_param_3
)
{
	.reg .pred 	%p<25>;
	.reg .b32 	%r<88>;
	.reg .b64 	%rd<21>;
	.reg .b64 	%fd<46>;

	ld.param.u64 	%rd8, [_Z19cal_q_kernel_singlePiPdS0_i_param_0];
	ld.param.u64 	%rd9, [_Z19cal_q_kernel_singlePiPdS0_i_param_1];
	ld.param.u64 	%rd10, [_Z19cal_q_kernel_singlePiPdS0_i_param_2];
	ld.param.u32 	%r31, [_Z19cal_q_kernel_singlePiPdS0_i_param_3];
	cvta.to.global.u64 	%rd1, %rd9;
	cvta.to.global.u64 	%rd2, %rd10;
	mov.u32 	%r32, %tid.x;
	mov.u32 	%r33, %ctaid.x;
	mov.u32 	%r34, %ntid.x;
	mad.lo.s32 	%r1, %r33, %r34, %r32;
	mov.u32 	%r2, %tid.y;
	setp.gt.s32 	%p1, %r1, 8;
	@%p1 bra 	$L__BB3_31;
	cvta.to.global.u64 	%rd11, %rd8;
	mul.lo.s32 	%r35, %r1, 15;
	mul.wide.s32 	%rd12, %r35, 4;
	add.s64 	%rd3, %rd11, %rd12;
	{ // callseq 5, 0
	.param .b64 param0;
	st.param.b64 	[param0], 16;
	.param .b64 retval0;
	call.uni (retval0), 
	malloc, 
	(
	param0
	);
	ld.param.b64 	%rd13, [retval0];
	} // callseq 5
	{ // callseq 6, 0
	.param .b64 param0;
	st.param.b64 	[param0], 16;
	.param .b64 retval0;
	call.uni (retval0), 
	malloc, 
	(
	param0
	);
	ld.param.b64 	%rd14, [retval0];
	} // callseq 6
	and.b32  	%r36, %r1, 1;
	setp.eq.b32 	%p2, %r36, 1;
	selp.b32 	%r3, -1, 1, %p2;
	add.s32 	%r37, %r1, -1;
	setp.gt.u32 	%p3, %r37, 2;
	@%p3 bra 	$L__BB3_3;
	ld.global.u32 	%r38, [%rd3];
	add.s32 	%r39, %r38, %r3;
	min.s32 	%r40, %r39, 8;
	max.s32 	%r81, %r40, 0;
	bra.uni 	$L__BB3_4;
$L__BB3_3:
	ld.global.u32 	%r81, [%rd3];
$L__BB3_4:
	st.u32 	[%rd13], %r81;
	and.b32  	%r7, %r1, -2;
	setp.eq.s32 	%p4, %r7, 4;
	@%p4 bra 	$L__BB3_6;
	ld.global.u32 	%r82, [%rd3+4];
	st.u32 	[%rd13+4], %r82;
	bra.uni 	$L__BB3_7;
$L__BB3_6:
	ld.global.u32 	%r41, [%rd3+4];
	add.s32 	%r42, %r41, %r3;
	min.s32 	%r43, %r42, 8;
	max.s32 	%r82, %r43, 0;
	st.u32 	[%rd13+4], %r82;
$L__BB3_7:
	setp.eq.s32 	%p5, %r7, 6;
	@%p5 bra 	$L__BB3_9;
	ld.global.u32 	%r83, [%rd3+8];
	st.u32 	[%rd13+8], %r83;
	bra.uni 	$L__BB3_10;
$L__BB3_9:
	ld.global.u32 	%r44, [%rd3+8];
	add.s32 	%r45, %r44, %r3;
	min.s32 	%r46, %r45, 8;
	max.s32 	%r83, %r46, 0;
	st.u32 	[%rd13+8], %r83;
$L__BB3_10:
	setp.eq.s32 	%p6, %r7, 8;
	@%p6 bra 	$L__BB3_12;
	ld.global.u32 	%r84, [%rd3+12];
	st.u32 	[%rd13+12], %r84;
	bra.uni 	$L__BB3_13;
$L__BB3_12:
	ld.global.u32 	%r47, [%rd3+12];
	add.s32 	%r48, %r47, %r3;
	min.s32 	%r49, %r48, 8;
	max.s32 	%r84, %r49, 0;
	st.u32 	[%rd13+12], %r84;
$L__BB3_13:
	mov.f64 	%fd11, 0d4020000000000000;
	{
	.reg .b32 %temp; 
	mov.b64 	{%temp, %r50}, %fd11;
	}
	setp.lt.s32 	%p7, %r50, 0;
	mov.f64 	%fd12, 0d3FF0000000000000;
	{
	.reg .b32 %temp; 
	mov.b64 	{%temp, %r51}, %fd12;
	}
	and.b32  	%r53, %r51, 2146435072;
	setp.eq.s32 	%p8, %r53, 1072693248;
	{ // callseq 7, 0
	.param .b64 param0;
	st.param.f64 	[param0], 0d3FF0000000000000;
	.param .b64 retval0;
	call.uni (retval0), 
	__internal_accurate_pow, 
	(
	param0
	);
	ld.param.f64 	%fd13, [retval0];
	} // callseq 7
	neg.f64 	%fd15, %fd13;
	selp.f64 	%fd16, %fd15, %fd13, %p8;
	selp.f64 	%fd17, %fd16, %fd13, %p7;
	cvt.rzi.s32.f64 	%r17, %fd17;
	mad.lo.s32 	%r54, %r17, %r82, %r81;
	mov.f64 	%fd18, 0d4000000000000000;
	{
	.reg .b32 %temp; 
	mov.b64 	{%temp, %r55}, %fd18;
	}
	and.b32  	%r57, %r55, 2146435072;
	setp.eq.s32 	%p9, %r57, 1062207488;
	{ // callseq 8, 0
	.param .b64 param0;
	st.param.f64 	[param0], 0d4000000000000000;
	.param .b64 retval0;
	call.uni (retval0), 
	__internal_accurate_pow, 
	(
	param0
	);
	ld.param.f64 	%fd19, [retval0];
	} // callseq 8
	neg.f64 	%fd21, %fd19;
	selp.f64 	%fd22, %fd21, %fd19, %p9;
	selp.f64 	%fd23, %fd22, %fd19, %p7;
	cvt.rzi.s32.f64 	%r18, %fd23;
	mad.lo.s32 	%r58, %r18, %r83, %r54;
	mov.f64 	%fd24, 0d4008000000000000;
	{
	.reg .b32 %temp; 
	mov.b64 	{%temp, %r59}, %fd24;
	}
	and.b32  	%r61, %r59, 2146435072;
	setp.eq.s32 	%p10, %r61, 1073741824;
	{ // callseq 9, 0
	.param .b64 param0;
	st.param.f64 	[param0], 0d4008000000000000;
	.param .b64 retval0;
	call.uni (retval0), 
	__internal_accurate_pow, 
	(
	param0
	);
	ld.param.f64 	%fd25, [retval0];
	} // callseq 9
	neg.f64 	%fd27, %fd25;
	selp.f64 	%fd28, %fd27, %fd25, %p10;
	selp.f64 	%fd29, %fd28, %fd25, %p7;
	cvt.rzi.s32.f64 	%r19, %fd29;
	mad.lo.s32 	%r62, %r19, %r84, %r58;
	shl.b32 	%r63, %r62, 1;
	shl.b32 	%r20, %r31, 13;
	or.b32  	%r64, %r20, %r2;
	add.s32 	%r65, %r64, %r63;
	mul.wide.s32 	%rd15, %r65, 8;
	add.s64 	%rd6, %rd2, %rd15;
	ld.global.f64 	%fd1, [%rd6];
	setp.eq.s32 	%p11, %r2, 0;
	setp.gt.s32 	%p12, %r81, 0;
	and.pred  	%p13, %p11, %p12;
	selp.s32 	%r66, -1, 0, %p13;
	add.s32 	%r21, %r81, %r66;
	st.u32 	[%rd14], %r21;
	@%p11 bra 	$L__BB3_15;
	ld.u32 	%r85, [%rd13+4];
	st.u32 	[%rd14+4], %r85;
	bra.uni 	$L__BB3_16;
$L__BB3_15:
	ld.u32 	%r67, [%rd13+4];
	setp.gt.s32 	%p14, %r67, 0;
	selp.s32 	%r68, -1, 0, %p14;
	add.s32 	%r85, %r67, %r68;
	st.u32 	[%rd14+4], %r85;
$L__BB3_16:
	setp.eq.s32 	%p15, %r2, 1;
	@%p15 bra 	$L__BB3_18;
	ld.u32 	%r86, [%rd13+8];
	st.u32 	[%rd14+8], %r86;
	bra.uni 	$L__BB3_19;
$L__BB3_18:
	ld.u32 	%r69, [%rd13+8];
	setp.gt.s32 	%p16, %r69, 0;
	selp.s32 	%r70, -1, 0, %p16;
	add.s32 	%r86, %r69, %r70;
	st.u32 	[%rd14+8], %r86;
$L__BB3_19:
	setp.eq.s32 	%p17, %r2, 1;
	@%p17 bra 	$L__BB3_21;
	ld.u32 	%r87, [%rd13+12];
	st.u32 	[%rd14+12], %r87;
	bra.uni 	$L__BB3_22;
$L__BB3_21:
	ld.u32 	%r71, [%rd13+12];
	setp.gt.s32 	%p18, %r71, 0;
	selp.s32 	%r72, -1, 0, %p18;
	add.s32 	%r87, %r71, %r72;
	st.u32 	[%rd14+12], %r87;
$L__BB3_22:
	mad.lo.s32 	%r73, %r17, %r85, %r21;
	mad.lo.s32 	%r74, %r18, %r86, %r73;
	mad.lo.s32 	%r75, %r19, %r87, %r74;
	shl.b32 	%r76, %r75, 1;
	add.s32 	%r77, %r76, %r20;
	mul.wide.s32 	%rd16, %r77, 8;
	add.s64 	%rd17, %rd2, %rd16;
	ld.global.f64 	%fd30, [%rd17];
	max.f64 	%fd31, %fd30, 0d0010000000000000;
	ld.global.f64 	%fd32, [%rd17+8];
	setp.gt.f64 	%p19, %fd32, %fd31;
	selp.f64 	%fd2, %fd32, %fd31, %p19;
	mul.wide.s32 	%rd18, %r31, 8;
	add.s64 	%rd7, %rd1, %rd18;
	ld.global.f64 	%fd3, [%rd7];
	setp.lt.s32 	%p20, %r31, 3;
	@%p20 bra 	$L__BB3_24;
	add.s32 	%r78, %r31, -2;
	mul.wide.u32 	%rd19, %r78, 8;
	add.s64 	%rd20, %rd1, %rd19;
	ld.global.f64 	%fd35, [%rd20];
	add.f64 	%fd43, %fd35, 0d0000000000000000;
	bra.uni 	$L__BB3_26;
$L__BB3_24:
	setp.eq.s32 	%p21, %r31, 2;
	mov.f64 	%fd43, 0d0000000000000000;
	@%p21 bra 	$L__BB3_26;
	ld.global.f64 	%fd34, [%rd7+16];
	add.f64 	%fd43, %fd34, 0d0000000000000000;
$L__BB3_26:
	and.b32  	%r79, %r31, 1;
	setp.eq.b32 	%p22, %r79, 1;
	not.pred 	%p23, %p22;
	@%p23 bra 	$L__BB3_28;
	ld.global.f64 	%fd36, [%rd7+-8];
	add.f64 	%fd43, %fd43, %fd36;
$L__BB3_28:
	and.b32  	%r80, %r31, -2147483647;
	setp.eq.s32 	%p24, %r80, 1;
	@%p24 bra 	$L__BB3_30;
	ld.global.f64 	%fd37, [%rd7+8];
	add.f64 	%fd43, %fd43, %fd37;
$L__BB3_30:
	fma.rn.f64 	%fd38, %fd1, 0d3FE0000000000000, 0d0000000000000000;
	mul.f64 	%fd39, %fd43, 0d3FB999999999999A;
	fma.rn.f64 	%fd40, %fd3, 0d3FE0000000000000, %fd39;
	add.f64 	%fd41, %fd38, %fd40;
	fma.rn.f64 	%fd42, %fd2, 0d3FE0000000000000, %fd41;
	st.global.f64 	[%rd6], %fd42;
$L__BB3_31:
	ret;

}
	// .globl	_Z23update_env_after_kernelPiPdP17curandStateXORWOW
.visible .entry _Z23update_env_after_kernelPiPdP17curandStateXORWOW(
	.param .u64 .ptr .align 1 _Z23update_env_after_kernelPiPdP17curandStateXORWOW_param_0,
	.param .u64 .ptr .align 1 _Z23update_env_after_kernelPiPdP17curandStateXORWOW_param_1,
	.param .u64 .ptr .align 1 _Z23update_env_after_kernelPiPdP17curandStateXORWOW_param_2
)
{
	.local .align 8 .b8 	__local_depot4[40];
	.reg .b64 	%SP;
	.reg .b64 	%SPL;
	.reg .pred 	%p<9>;
	.reg .b32 	%r<116>;
	.reg .b32 	%f<9>;
	.reg .b64 	%rd<24>;
	.reg .b64 	%fd<14>;

	mov.u64 	%SPL, __local_depot4;
	cvta.local.u64 	%SP, %SPL;
	ld.param.u64 	%rd6, [_Z23update_env_after_kernelPiPdP17curandStateXORWOW_param_2];
	mov.u32 	%r2, %tid.x;
	mov.u32 	%r3, %ctaid.x;
	mov.u32 	%r4, %ntid.x;
	mad.lo.s32 	%r1, %r3, %r4, %r2;
	setp.gt.s32 	%p1, %r1, 3;
	@%p1 bra 	$L__BB4_13;
	ld.param.u64 	%rd22, [_Z23update_env_after_kernelPiPdP17curandStateXORWOW_param_0];
	cvta.to.global.u64 	%rd7, %rd6;
	cvta.to.global.u64 	%rd8, %rd22;
	setp.gt.s32 	%p2, %r1, 1;
	mul.wide.s32 	%rd9, %r1, 48;
	add.s64 	%rd1, %rd7, %rd9;
	mul.lo.s32 	%r5, %r1, 15;
	mul.wide.s32 	%rd10, %r5, 4;
	add.s64 	%rd2, %rd8, %rd10;
	mul.wide.u32 	%rd11, %r1, 48;
	add.s64 	%rd3, %rd7, %rd11;
	mul.wide.u32 	%rd12, %r5, 4;
	add.s64 	%rd4, %rd8, %rd12;
	@%p2 bra 	$L__BB4_4;
	ld.global.v2.u32 	{%r23, %r24}, [%rd1];
	shr.u32 	%r25, %r24, 2;
	xor.b32  	%r26, %r25, %r24;
	ld.global.v2.u32 	{%r27, %r28}, [%rd1+8];
	ld.global.v2.u32 	{%r29, %r30}, [%rd1+16];
	st.global.v2.u32 	[%rd1+8], {%r28, %r29};
	shl.b32 	%r31, %r30, 4;
	shl.b32 	%r32, %r26, 1;
	xor.b32  	%r33, %r32, %r31;
	xor.b32  	%r34, %r33, %r26;
	xor.b32  	%r35, %r34, %r30;
	st.global.v2.u32 	[%rd1+16], {%r30, %r35};
	add.s32 	%r36, %r23, 362437;
	st.global.v2.u32 	[%rd1], {%r36, %r27};
	add.s32 	%r37, %r35, %r36;
	cvt.rn.f32.u32 	%f3, %r37;
	fma.rn.f32 	%f4, %f3, 0f2F800000, 0f2F000000;
	cvt.f64.f32 	%fd2, %f4;
	setp.geu.f64 	%p4, %fd2, 0d3FD3333333333333;
	@%p4 bra 	$L__BB4_6;
	ld.global.u32 	%r38, [%rd2+36];
	add.s32 	%r39, %r38, 1;
	st.global.u32 	[%rd2+36], %r39;
	bra.uni 	$L__BB4_6;
$L__BB4_4:
	ld.global.v2.u32 	{%r6, %r7}, [%rd3];
	shr.u32 	%r8, %r7, 2;
	xor.b32  	%r9, %r8, %r7;
	ld.global.v2.u32 	{%r10, %r11}, [%rd3+8];
	ld.global.v2.u32 	{%r12, %r13}, [%rd3+16];
	st.global.v2.u32 	[%rd3+8], {%r11, %r12};
	shl.b32 	%r14, %r13, 4;
	shl.b32 	%r15, %r9, 1;
	xor.b32  	%r16, %r15, %r14;
	xor.b32  	%r17, %r16, %r9;
	xor.b32  	%r18, %r17, %r13;
	st.global.v2.u32 	[%rd3+16], {%r13, %r18};
	add.s32 	%r19, %r6, 362437;
	st.global.v2.u32 	[%rd3], {%r19, %r10};
	add.s32 	%r20, %r18, %r19;
	cvt.rn.f32.u32 	%f1, %r20;
	fma.rn.f32 	%f2, %f1, 0f2F800000, 0f2F000000;
	cvt.f64.f32 	%fd1, %f2;
	setp.geu.f64 	%p3, %fd1, 0d3FD3333333333333;
	@%p3 bra 	$L__BB4_6;
	ld.global.u32 	%r21, [%rd4+40];
	add.s32 	%r22, %r21, 1;
	st.global.u32 	[%rd4+40], %r22;
$L__BB4_6:
	and.b32  	%r40, %r1, 1;
	setp.eq.b32 	%p5, %r40, 1;
	@%p5 bra 	$L__BB4_9;
	ld.global.v2.u32 	{%r41, %r42}, [%rd1];
	shr.u32 	%r43, %r42, 2;
	xor.b32  	%r44, %r43, %r42;
	ld.global.v2.u32 	{%r45, %r46}, [%rd1+8];
	ld.global.v2.u32 	{%r47, %r48}, [%rd1+16];
	st.global.v2.u32 	[%rd1+8], {%r46, %r47};
	shl.b32 	%r49, %r48, 4;
	shl.b32 	%r50, %r44, 1;
	xor.b32  	%r51, %r50, %r49;
	xor.b32  	%r52, %r51, %r44;
	xor.b32  	%r53, %r52, %r48;
	st.global.v2.u32 	[%rd1+16], {%r48, %r53};
	add.s32 	%r54, %r41, 362437;
	st.global.v2.u32 	[%rd1], {%r54, %r45};
	add.s32 	%r55, %r53, %r54;
	cvt.rn.f32.u32 	%f5, %r55;
	fma.rn.f32 	%f6, %f5, 0f2F800000, 0f2F000000;
	cvt.f64.f32 	%fd3, %f6;
	setp.geu.f64 	%p6, %fd3, 0d3FD3333333333333;
	@%p6 bra 	$L__BB4_9;
	ld.global.u32 	%r56, [%rd2+44];
	add.s32 	%r57, %r56, 1;
	st.global.u32 	[%rd2+44], %r57;
$L__BB4_9:
	and.b32  	%r58, %r1, -2147483647;
	setp.ne.s32 	%p7, %r58, 1;
	@%p7 bra 	$L__BB4_12;
	ld.global.v2.u32 	{%r59, %r60}, [%rd3];
	shr.u32 	%r61, %r60, 2;
	xor.b32  	%r62, %r61, %r60;
	ld.global.v2.u32 	{%r63, %r64}, [%rd3+8];
	ld.global.v2.u32 	{%r65, %r66}, [%rd3+16];
	st.global.v2.u32 	[%rd3+8], {%r64, %r65};
	shl.b32 	%r67, %r66, 4;
	shl.b32 	%r68, %r62, 1;
	xor.b32  	%r69, %r68, %r67;
	xor.b32  	%r70, %r69, %r62;
	xor.b32  	%r71, %r70, %r66;
	st.global.v2.u32 	[%rd3+16], {%r66, %r71};
	add.s32 	%r72, %r59, 362437;
	st.global.v2.u32 	[%rd3], {%r72, %r63};
	add.s32 	%r73, %r71, %r72;
	cvt.rn.f32.u32 	%f7, %r73;
	fma.rn.f32 	%f8, %f7, 0f2F800000, 0f2F000000;
	cvt.f64.f32 	%fd4, %f8;
	setp.geu.f64 	%p8, %fd4, 0d3FD3333333333333;
	@%p8 bra 	$L__BB4_12;
	ld.global.u32 	%r74, [%rd4+48];
	add.s32 	%r75, %r74, 1;
	st.global.u32 	[%rd4+48], %r75;
$L__BB4_12:
	ld.param.u64 	%rd23, [_Z23update_env_after_kernelPiPdP17curandStateXORWOW_param_0];
	add.u64 	%rd13, %SP, 0;
	add.u64 	%rd14, %SPL, 0;
	cvta.to.global.u64 	%rd15, %rd23;
	add.s64 	%rd17, %rd15, %rd10;
	ld.global.u32 	%r81, [%rd17];
	ld.global.u32 	%r82, [%rd17+36];
	add.s32 	%r83, %r82, %r81;
	cvt.rn.f64.s32 	%fd5, %r83;
	cvt.rzi.s32.f64 	%r84, %fd5;
	st.global.u32 	[%rd17+20], %r84;
	mov.b32 	%r85, 0;
	st.global.u32 	[%rd17+44], %r85;
	ld.global.u32 	%r86, [%rd17+4];
	ld.global.u32 	%r87, [%rd17+40];
	add.s32 	%r88, %r87, %r86;
	cvt.rn.f64.s32 	%fd6, %r88;
	cvt.rzi.s32.f64 	%r89, %fd6;
	st.global.u32 	[%rd17+24], %r89;
	st.global.u32 	[%rd17+48], %r85;
	ld.global.u32 	%r90, [%rd17+8];
	cvt.rn.f64.s32 	%fd7, %r90;
	cvt.rzi.s32.f64 	%r91, %fd7;
	st.global.u32 	[%rd17+28], %r91;
	st.global.u32 	[%rd17+52], %r85;
	ld.global.u32 	%r92, [%rd17+12];
	cvt.rn.f64.s32 	%fd8, %r92;
	cvt.rzi.s32.f64 	%r93, %fd8;
	st.global.u32 	[%rd17+32], %r93;
	st.global.u32 	[%rd17+56], %r85;
	st.local.v2.u32 	[%rd14], {%r1, %r82};
	st.local.v2.u32 	[%rd14+8], {%r87, %r85};
	st.local.u32 	[%rd14+16], %r85;
	mov.u64 	%rd18, $str$1;
	cvta.global.u64 	%rd19, %rd18;
	{ // callseq 10, 0
	.param .b64 param0;
	st.param.b64 	[param0], %rd19;
	.param .b64 param1;
	st.param.b64 	[param1], %rd13;
	.param .b32 retval0;
	call.uni (retval0), 
	vprintf, 
	(
	param0, 
	param1
	);
	ld.param.b32 	%r94, [retval0];
	} // callseq 10
	ld.global.u32 	%r96, [%rd17];
	ld.global.u32 	%r97, [%rd17+4];
	ld.global.u32 	%r98, [%rd17+8];
	ld.global.u32 	%r99, [%rd17+12];
	ld.global.u32 	%r100, [%rd17+20];
	ld.global.u32 	%r101, [%rd17+24];
	ld.global.u32 	%r102, [%rd17+28];
	ld.global.u32 	%r103, [%rd17+32];
	st.local.v2.u32 	[%rd14], {%r1, %r96};
	st.local.v2.u32 	[%rd14+8], {%r97, %r98};
	st.local.v2.u32 	[%rd14+16], {%r99, %r100};
	st.local.v2.u32 	[%rd14+24], {%r101, %r102};
	st.local.u32 	[%rd14+32], %r103;
	mov.u64 	%rd20, $str$2;
	cvta.global.u64 	%rd21, %rd20;
	{ // callseq 11, 0
	.param .b64 param0;
	st.param.b64 	[param0], %rd21;
	.param .b64 param1;
	st.param.b64 	[param1], %rd13;
	.param .b32 retval0;
	call.uni (retval0), 
	vprintf, 
	(
	param0, 
	param1
	);
	ld.param.b32 	%r104, [retval0];
	} // callseq 11
	ld.global.u32 	%r106, [%rd17+20];
	cvt.rn.f64.s32 	%fd9, %r106;
	cvt.rzi.s32.f64 	%r107, %fd9;
	st.global.u32 	[%rd17], %r107;
	ld.global.u32 	%r108, [%rd17+24];
	cvt.rn.f64.s32 	%fd10, %r108;
	cvt.rzi.s32.f64 	%r109, %fd10;
	st.global.u32 	[%rd17+4], %r109;
	ld.global.u32 	%r110, [%rd17+28];
	cvt.rn.f64.s32 	%fd11, %r110;
	cvt.rzi.s32.f64 	%r111, %fd11;
	st.global.u32 	[%rd17+8], %r111;
	ld.global.u32 	%r112, [%rd17+32];
	cvt.rn.f64.s32 	%fd12, %r112;
	cvt.rzi.s32.f64 	%r113, %fd12;
	st.global.u32 	[%rd17+12], %r113;
	ld.global.u32 	%r114, [%rd17+36];
	cvt.rn.f64.s32 	%fd13, %r114;
	cvt.rzi.s32.f64 	%r115, %fd13;
	st.global.u32 	[%rd17+16], %r115;
$L__BB4_13:
	ret;

}
	// .globl	_Z19is_end_state_kernelPiPb
.visible .entry _Z19is_end_state_kernelPiPb(
	.param .u64 .ptr .align 1 _Z19is_end_state_kernelPiPb_param_0,
	.param .u64 .ptr .align 1 _Z19is_end_state_kernelPiPb_param_1
)
{
	.reg .pred 	%p<6>;
	.reg .b16 	%rs<2>;
	.reg .b32 	%r<10>;
	.reg .b64 	%rd<7>;

	ld.param.u64 	%rd2, [_Z19is_end_state_kernelPiPb_param_0];
	ld.param.u64 	%rd3, [_Z19is_end_state_kernelPiPb_param_1];
	mov.u32 	%r2, %tid.x;
	mov.u32 	%r3, %ctaid.x;
	mov.u32 	%r4, %ntid.x;
	mad.lo.s32 	%r1, %r3, %r4, %r2;
	setp.gt.s32 	%p1, %r1, 3;
	@%p1 bra 	$L__BB5_6;
	cvta.to.global.u64 	%rd4, %rd2;
	mul.lo.s32 	%r5, %r1, 15;
	mul.wide.s32 	%rd5, %r5, 4;
	add.s64 	%rd1, %rd4, %rd5;
	ld.global.u32 	%r6, [%rd1];
	setp.gt.s32 	%p2, %r6, 8;
	@%p2 bra 	$L__BB5_5;
	ld.global.u32 	%r7, [%rd1+4];
	setp.gt.s32 	%p3, %r7, 8;
	@%p3 bra 	$L__BB5_5;
	ld.global.u32 	%r8, [%rd1+8];
	setp.gt.s32 	%p4, %r8, 8;
	@%p4 bra 	$L__BB5_5;
	ld.global.u32 	%r9, [%rd1+12];
	setp.lt.s32 	%p5, %r9, 9;
	@%p5 bra 	$L__BB5_6;
$L__BB5_5:
	cvta.to.global.u64 	%rd6, %rd3;
	mov.b16 	%rs1, 1;
	st.global.u8 	[%rd6], %rs1;
$L__BB5_6:
	ret;

}
	// .globl	_Z25reset_is_end_state_kernelPb
.visible .entry _Z25reset_is_end_state_kernelPb(
	.param .u64 .ptr .align 1 _Z25reset_is_end_state_kernelPb_param_0
)
{
	.reg .b16 	%rs<2>;
	.reg .b64 	%rd<3>;

	ld.param.u64 	%rd1, [_Z25reset_is_end_state_kernelPb_param_0];
	cvta.to.global.u64 	%rd2, %rd1;
	mov.b16 	%rs1, 0;
	st.global.u8 	[%rd2], %rs1;
	ret;

}
	// .globl	_Z17rand_setup_kernelP17curandStateXORWOW
.visible .entry _Z17rand_setup_kernelP17curandStateXORWOW(
	.param .u64 .ptr .align 1 _Z17rand_setup_kernelP17curandStateXORWOW_param_0
)
{
	.reg .pred 	%p<24>;
	.reg .b32 	%r<413>;
	.reg .b64 	%rd<19>;

	ld.param.u64 	%rd9, [_Z17rand_setup_kernelP17curandStateXORWOW_param_0];
	cvta.to.global.u64 	%rd10, %rd9;
	mov.u32 	%r182, %tid.x;
	mov.u32 	%r183, %ctaid.x;
	mov.u32 	%r184, %ntid.x;
	mad.lo.s32 	%r185, %r183, %r184, %r182;
	// begin inline asm
	mov.u64 	%rd8, %clock64;
	// end inline asm
	cvt.s64.s32 	%rd18, %r185;
	mul.wide.s32 	%rd11, %r185, 48;
	add.s64 	%rd2, %rd10, %rd11;
	cvt.u32.u64 	%r186, %rd8;
	xor.b32  	%r187, %r186, -1429050551;
	mul.lo.s32 	%r188, %r187, 1099087573;
	{ .reg .b32 tmp; mov.b64 {tmp, %r189}, %rd8; }
	xor.b32  	%r190, %r189, -136515619;
	mul.lo.s32 	%r191, %r190, -1703105765;
	add.s32 	%r192, %r188, %r191;
	add.s32 	%r193, %r192, 6615241;
	add.s32 	%r194, %r188, 123456789;
	st.global.v2.u32 	[%rd2], {%r193, %r194};
	xor.b32  	%r195, %r188, 362436069;
	add.s32 	%r196, %r191, 521288629;
	st.global.v2.u32 	[%rd2+8], {%r195, %r196};
	xor.b32  	%r197, %r191, 88675123;
	add.s32 	%r198, %r188, 5783321;
	st.global.v2.u32 	[%rd2+16], {%r197, %r198};
	setp.eq.s32 	%p1, %r185, 0;
	@%p1 bra 	$L__BB7_42;
	mov.b32 	%r319, 0;
$L__BB7_2:
	and.b64  	%rd4, %rd18, 3;
	setp.eq.s64 	%p2, %rd4, 0;
	@%p2 bra 	$L__BB7_41;
	mul.wide.u32 	%rd12, %r319, 3200;
	mov.u64 	%rd13, precalc_xorwow_matrix;
	add.s64 	%rd5, %rd13, %rd12;
	cvt.u32.u64 	%r2, %rd4;
	mov.b32 	%r320, 0;
$L__BB7_4:
	mov.b32 	%r333, 0;
	mov.u32 	%r334, %r333;
	mov.u32 	%r335, %r333;
	mov.u32 	%r336, %r333;
	mov.u32 	%r337, %r333;
	mov.u32 	%r326, %r333;
$L__BB7_5:
	mul.wide.u32 	%rd14, %r326, 4;
	add.s64 	%rd15, %rd2, %rd14;
	ld.global.u32 	%r10, [%rd15+4];
	shl.b32 	%r11, %r326, 5;
	mov.b32 	%r332, 0;
$L__BB7_6:
	.pragma "nounroll";
	shr.u32 	%r203, %r10, %r332;
	and.b32  	%r204, %r203, 1;
	setp.eq.b32 	%p3, %r204, 1;
	not.pred 	%p4, %p3;
	add.s32 	%r205, %r11, %r332;
	mul.lo.s32 	%r206, %r205, 5;
	mul.wide.u32 	%rd16, %r206, 4;
	add.s64 	%rd6, %rd5, %rd16;
	@%p4 bra 	$L__BB7_8;
	ld.global.u32 	%r207, [%rd6];
	xor.b32  	%r337, %r337, %r207;
	ld.global.u32 	%r208, [%rd6+4];
	xor.b32  	%r336, %r336, %r208;
	ld.global.u32 	%r209, [%rd6+8];
	xor.b32  	%r335, %r335, %r209;
	ld.global.u32 	%r210, [%rd6+12];
	xor.b32  	%r334, %r334, %r210;
	ld.global.u32 	%r211, [%rd6+16];
	xor.b32  	%r333, %r333, %r211;
$L__BB7_8:
	and.b32  	%r213, %r203, 2;
	setp.eq.s32 	%p5, %r213, 0;
	@%p5 bra 	$L__BB7_10;
	ld.global.u32 	%r214, [%rd6+20];
	xor.b32  	%r337, %r337, %r214;
	ld.global.u32 	%r215, [%rd6+24];
	xor.b32  	%r336, %r336, %r215;
	ld.global.u32 	%r216, [%rd6+28];
	xor.b32  	%r335, %r335, %r216;
	ld.global.u32 	%r217, [%rd6+32];
	xor.b32  	%r334, %r334, %r217;
	ld.global.u32 	%r218, [%rd6+36];
	xor.b32  	%r333, %r333, %r218;
$L__BB7_10:
	and.b32  	%r220, %r203, 4;
	setp.eq.s32 	%p6, %r220, 0;
	@%p6 bra 	$L__BB7_12;
	ld.global.u32 	%r221, [%rd6+40];
	xor.b32  	%r337, %r337, %r221;
	ld.global.u32 	%r222, [%rd6+44];
	xor.b32  	%r336, %r336, %r222;
	ld.global.u32 	%r223, [%rd6+48];
	xor.b32  	%r335, %r335, %r223;
	ld.global.u32 	%r224, [%rd6+52];
	xor.b32  	%r334, %r334, %r224;
	ld.global.u32 	%r225, [%rd6+56];
	xor.b32  	%r333, %r333, %r225;
$L__BB7_12:
	and.b32  	%r227, %r203, 8;
	setp.eq.s32 	%p7, %r227, 0;
	@%p7 bra 	$L__BB7_14;
	ld.global.u32 	%r228, [%rd6+60];
	xor.b32  	%r337, %r337, %r228;
	ld.global.u32 	%r229, [%rd6+64];
	xor.b32  	%r336, %r336, %r229;
	ld.global.u32 	%r230, [%rd6+68];
	xor.b32  	%r335, %r335, %r230;
	ld.global.u32 	%r231, [%rd6+72];
	xor.b32  	%r334, %r334, %r231;
	ld.global.u32 	%r232, [%rd6+76];
	xor.b32  	%r333, %r333, %r232;
$L__BB7_14:
	and.b32  	%r234, %r203, 16;
	setp.eq.s32 	%p8, %r234, 0;
	@%p8 bra 	$L__BB7_16;
	ld.global.u32 	%r235, [%rd6+80];
	xor.b32  	%r337, %r337, %r235;
	ld.global.u32 	%r236, [%rd6+84];
	xor.b32  	%r336, %r336, %r236;
	ld.global.u32 	%r237, [%rd6+88];
	xor.b32  	%r335, %r335, %r237;
	ld.global.u32 	%r238, [%rd6+92];
	xor.b32  	%r334, %r334, %r238;
	ld.global.u32 	%r239, [%rd6+96];
	xor.b32  	%r333, %r333, %r239;
$L__BB7_16:
	and.b32  	%r241, %r203, 32;
	setp.eq.s32 	%p9, %r241, 0;
	@%p9 bra 	$L__BB7_18;
	ld.global.u32 	%r242, [%rd6+100];
	xor.b32  	%r337, %r337, %r242;
	ld.global.u32 	%r243, [%rd6+104];
	xor.b32  	%r336, %r336, %r243;
	ld.global.u32 	%r244, [%rd6+108];
	xor.b32  	%r335, %r335, %r244;
	ld.global.u32 	%r245, [%rd6+112];
	xor.b32  	%r334, %r334, %r245;
	ld.global.u32 	%r246, [%rd6+116];
	xor.b32  	%r333, %r333, %r246;
$L__BB7_18:
	and.b32  	%r248, %r203, 64;
	setp.eq.s32 	%p10, %r248, 0;
	@%p10 bra 	$L__BB7_20;
	ld.global.u32 	%r249, [%rd6+120];
	xor.b32  	%r337, %r337, %r249;
	ld.global.u32 	%r250, [%rd6+124];
	xor.b32  	%r336, %r336, %r250;
	ld.global.u32 	%r251, [%rd6+128];
	xor.b32  	%r335, %r335, %r251;
	ld.global.u32 	%r252, [%rd6+132];
	xor.b32  	%r334, %r334, %r252;
	ld.global.u32 	%r253, [%rd6+136];
	xor.b32  	%r333, %r333, %r253;
$L__BB7_20:
	and.b32  	%r255, %r203, 128;
	setp.eq.s32 	%p11, %r255, 0;
	@%p11 bra 	$L__BB7_22;
	ld.global.u32 	%r256, [%rd6+140];
	xor.b32  	%r337, %r337, %r256;
	ld.global.u32 	%r257, [%rd6+144];
	xor.b32  	%r336, %r336, %r257;
	ld.global.u32 	%r258, [%rd6+148];
	xor.b32  	%r335, %r335, %r258;
	ld.global.u32 	%r259, [%rd6+152];
	xor.b32  	%r334, %r334, %r259;
	ld.global.u32 	%r260, [%rd6+156];
	xor.b32  	%r333, %r333, %r260;
$L__BB7_22:
	and.b32  	%r262, %r203, 256;
	setp.eq.s32 	%p12, %r262, 0;
	@%p12 bra 	$L__BB7_24;
	ld.global.u32 	%r263, [%rd6+160];
	xor.b32  	%r337, %r337, %r263;
	ld.global.u32 	%r264, [%rd6+164];
	xor.b32  	%r336, %r336, %r264;
	ld.global.u32 	%r265, [%rd6+168];
	xor.b32  	%r335, %r335, %r265;
	ld.global.u32 	%r266, [%rd6+172];
	xor.b32  	%r334, %r334, %r266;
	ld.global.u32 	%r267, [%rd6+176];
	xor.b32  	%r333, %r333, %r267;
$L__BB7_24:
	and.b32  	%r269, %r203, 512;
	setp.eq.s32 	%p13, %r269, 0;
	@%p13 bra 	$L__BB7_26;
	ld.global.u32 	%r270, [%rd6+180];
	xor.b32  	%r337, %r337, %r270;
	ld.global.u32 	%r271, [%rd6+184];
	xor.b32  	%r336, %r336, %r271;
	ld.global.u32 	%r272, [%rd6+188];
	xor.b32  	%r335, %r335, %r272;
	ld.global.u32 	%r273, [%rd6+192];
	xor.b32  	%r334, %r334, %r273;
	ld.global.u32 	%r274, [%rd6+196];
	xor.b32  	%r333, %r333, %r274;
$L__BB7_26:
	and.b32  	%r276, %r203, 1024;
	setp.eq.s32 	%p14, %r276, 0;
	@%p14 bra 	$L__BB7_28;
	ld.global.u32 	%r277, [%rd6+200];
	xor.b32  	%r337, %r337, %r277;
	ld.global.u32 	%r278, [%rd6+204];
	xor.b32  	%r336, %r336, %r278;
	ld.global.u32 	%r279, [%rd6+208];
	xor.b32  	%r335, %r335, %r279;
	ld.global.u32 	%r280, [%rd6+212];
	xor.b32  	%r334, %r334, %r280;
	ld.global.u32 	%r281, [%rd6+216];
	xor.b32  	%r333, %r333, %r281;
$L__BB7_28:
	and.b32  	%r283, %r203, 2048;
	setp.eq.s32 	%p15, %r283, 0;
	@%p15 bra 	$L__BB7_30;
	ld.global.u32 	%r284, [%rd6+220];
	xor.b32  	%r337, %r337, %r284;
	ld.global.u32 	%r285, [%rd6+224];
	xor.b32  	%r336, %r336, %r285;
	ld.global.u32 	%r286, [%rd6+228];
	xor.b32  	%r335, %r335, %r286;
	ld.global.u32 	%r287, [%rd6+232];
	xor.b32  	%r334, %r334, %r287;
	ld.global.u32 	%r288, [%rd6+236];
	xor.b32  	%r333, %r333, %r288;
$L__BB7_30:
	and.b32  	%r290, %r203, 4096;
	setp.eq.s32 	%p16, %r290, 0;
	@%p16 bra 	$L__BB7_32;
	ld.global.u32 	%r291, [%rd6+240];
	xor.b32  	%r337, %r337, %r291;
	ld.global.u32 	%r292, [%rd6+244];
	xor.b32  	%r336, %r336, %r292;
	ld.global.u32 	%r293, [%rd6+248];
	xor.b32  	%r335, %r335, %r293;
	ld.global.u32 	%r294, [%rd6+252];
	xor.b32  	%r334, %r334, %r294;
	ld.global.u32 	%r295, [%rd6+256];
	xor.b32  	%r333, %r333, %r295;
$L__BB7_32:
	and.b32  	%r297, %r203, 8192;
	setp.eq.s32 	%p17, %r297, 0;
	@%p17 bra 	$L__BB7_34;
	ld.global.u32 	%r298, [%rd6+260];
	xor.b32  	%r337, %r337, %r298;
	ld.global.u32 	%r299, [%rd6+264];
	xor.b32  	%r336, %r336, %r299;
	ld.global.u32 	%r300, [%rd6+268];
	xor.b32  	%r335, %r335, %r300;
	ld.global.u32 	%r301, [%rd6+272];
	xor.b32  	%r334, %r334, %r301;
	ld.global.u32 	%r302, [%rd6+276];
	xor.b32  	%r333, %r333, %r302;
$L__BB7_34:
	and.b32  	%r304, %r203, 16384;
	setp.eq.s32 	%p18, %r304, 0;
	@%p18 bra 	$L__BB7_36;
	ld.global.u32 	%r305, [%rd6+280];
	xor.b32  	%r337, %r337, %r305;
	ld.global.u32 	%r306, [%rd6+284];
	xor.b32  	%r336, %r336, %r306;
	ld.global.u32 	%r307, [%rd6+288];
	xor.b32  	%r335, %r335, %r307;
	ld.global.u32 	%r308, [%rd6+292];
	xor.b32  	%r334, %r334, %r308;
	ld.global.u32 	%r309, [%rd6+296];
	xor.b32  	%r333, %r333, %r309;
$L__BB7_36:
	and.b32  	%r311, %r203, 32768;
	setp.eq.s32 	%p19, %r311, 0;
	@%p19 bra 	$L__BB7_38;
	ld.global.u32 	%r312, [%rd6+300];
	xor.b32  	%r337, %r337, %r312;
	ld.global.u32 	%r313, [%rd6+304];
	xor.b32  	%r336, %r336, %r313;
	ld.global.u32 	%r314, [%rd6+308];
	xor.b32  	%r335, %r335, %r314;
	ld.global.u32 	%r315, [%rd6+312];
	xor.b32  	%r334, %r334, %r315;
	ld.global.u32 	%r316, [%rd6+316];
	xor.b32  	%r333, %r333, %r316;
$L__BB7_38:
	add.s32 	%r332, %r332, 16;
	setp.ne.s32 	%p20, %r332, 32;
	@%p20 bra 	$L__BB7_6;
	mad.lo.s32 	%r317, %r326, -31, %r11;
	add.s32 	%r326, %r317, 1;
	setp.ne.s32 	%p21, %r326, 5;
	@%p21 bra 	$L__BB7_5;
	st.global.u32 	[%rd2+4], %r337;
	st.global.u32 	[%rd2+8], %r336;
	st.global.u32 	[%rd2+12], %r335;
	st.global.u32 	[%rd2+16], %r334;
	st.global.u32 	[%rd2+20], %r333;
	add.s32 	%r320, %r320, 1;
	setp.lt.u32 	%p22, %r320, %r2;
	@%p22 bra 	$L__BB7_4;
$L__BB7_41:
	shr.u64 	%rd7, %rd18, 2;
	add.s32 	%r319, %r319, 1;
	setp.gt.u64 	%p23, %rd18, 3;
	mov.u64 	%rd18, %rd7;
	@%p23 bra 	$L__BB7_2;
$L__BB7_42:
	mov.b32 	%r318, 0;
	st.global.v2.u32 	[%rd2+24], {%r318, %r318};
	st.global.u32 	[%rd2+32], %r318;
	mov.b64 	%rd17, 0;
	st.global.u64 	[%rd2+40], %rd17;
	ret;

}
.func  (.param .b64 func_retval0) __internal_accurate_pow(
	.param .b64 __internal_accurate_pow_param_0
)
{
	.reg .pred 	%p<8>;
	.reg .b32 	%r<46>;
	.reg .b32 	%f<3>;
	.reg .b64 	%fd<109>;

	ld.param.f64 	%fd10, [__internal_accurate_pow_param_0];
	mov.f64 	%fd11, 0d4020000000000000;
	{
	.reg .b32 %temp; 
	mov.b64 	{%temp, %r8}, %fd11;
	}
	{
	.reg .b32 %temp; 
	mov.b64 	{%r9, %temp}, %fd11;
	}
	shr.u32 	%r10, %r8, 20;
	setp.lt.u32 	%p1, %r8, 1048576;
	mov.f64 	%fd12, 0d4380000000000000;
	{
	.reg .b32 %temp; 
	mov.b64 	{%temp, %r11}, %fd12;
	}
	{
	.reg .b32 %temp; 
	mov.b64 	{%r12, %temp}, %fd12;
	}
	shr.u32 	%r13, %r11, 20;
	add.s32 	%r14, %r13, -54;
	selp.b32 	%r15, %r12, %r9, %p1;
	selp.b32 	%r16, %r11, %r8, %p1;
	selp.b32 	%r1, %r14, %r10, %p1;
	add.s32 	%r45, %r1, -1023;
	and.b32  	%r17, %r16, -2146435073;
	or.b32  	%r18, %r17, 1072693248;
	mov.b64 	%fd107, {%r15, %r18};
	setp.lt.u32 	%p2, %r18, 1073127583;
	@%p2 bra 	$L__BB8_2;
	{
	.reg .b32 %temp; 
	mov.b64 	{%r19, %temp}, %fd107;
	}
	{
	.reg .b32 %temp; 
	mov.b64 	{%temp, %r20}, %fd107;
	}
	add.s32 	%r21, %r20, -1048576;
	mov.b64 	%fd107, {%r19, %r21};
	add.s32 	%r45, %r1, -1022;
$L__BB8_2:
	add.f64 	%fd13, %fd107, 0dBFF0000000000000;
	add.f64 	%fd14, %fd107, 0d3FF0000000000000;
	rcp.approx.ftz.f64 	%fd15, %fd14;
	neg.f64 	%fd16, %fd14;
	fma.rn.f64 	%fd17, %fd16, %fd15, 0d3FF0000000000000;
	fma.rn.f64 	%fd18, %fd17, %fd17, %fd17;
	fma.rn.f64 	%fd19, %fd18, %fd15, %fd15;
	mul.f64 	%fd20, %fd13, %fd19;
	fma.rn.f64 	%fd21, %fd13, %fd19, %fd20;
	mul.f64 	%fd22, %fd21, %fd21;
	fma.rn.f64 	%fd23, %fd22, 0d3EB0F5FF7D2CAFE2, 0d3ED0F5D241AD3B5A;
	fma.rn.f64 	%fd24, %fd23, %fd22, 0d3EF3B20A75488A3F;
	fma.rn.f64 	%fd25, %fd24, %fd22, 0d3F1745CDE4FAECD5;
	fma.rn.f64 	%fd26, %fd25, %fd22, 0d3F3C71C7258A578B;
	fma.rn.f64 	%fd27, %fd26, %fd22, 0d3F6249249242B910;
	fma.rn.f64 	%fd28, %fd27, %fd22, 0d3F89999999999DFB;
	sub.f64 	%fd29, %fd13, %fd21;
	add.f64 	%fd30, %fd29, %fd29;
	neg.f64 	%fd31, %fd21;
	fma.rn.f64 	%fd32, %fd31, %fd13, %fd30;
	mul.f64 	%fd33, %fd19, %fd32;
	fma.rn.f64 	%fd34, %fd22, %fd28, 0d3FB5555555555555;
	mov.f64 	%fd35, 0d3FB5555555555555;
	sub.f64 	%fd36, %fd35, %fd34;
	fma.rn.f64 	%fd37, %fd22, %fd28, %fd36;
	add.f64 	%fd38, %fd37, 0dBC46A4CB00B9E7B0;
	add.f64 	%fd39, %fd34, %fd38;
	sub.f64 	%fd40, %fd34, %fd39;
	add.f64 	%fd41, %fd38, %fd40;
	mul.rn.f64 	%fd42, %fd21, %fd21;
	neg.f64 	%fd43, %fd42;
	fma.rn.f64 	%fd44, %fd21, %fd21, %fd43;
	{
	.reg .b32 %temp; 
	mov.b64 	{%r22, %temp}, %fd33;
	}
	{
	.reg .b32 %temp; 
	mov.b64 	{%temp, %r23}, %fd33;
	}
	add.s32 	%r24, %r23, 1048576;
	mov.b64 	%fd45, {%r22, %r24};
	fma.rn.f64 	%fd46, %fd21, %fd45, %fd44;
	mul.rn.f64 	%fd47, %fd42, %fd21;
	neg.f64 	%fd48, %fd47;
	fma.rn.f64 	%fd49, %fd42, %fd21, %fd48;
	fma.rn.f64 	%fd50, %fd42, %fd33, %fd49;
	fma.rn.f64 	%fd51, %fd46, %fd21, %fd50;
	mul.rn.f64 	%fd52, %fd39, %fd47;
	neg.f64 	%fd53, %fd52;
	fma.rn.f64 	%fd54, %fd39, %fd47, %fd53;
	fma.rn.f64 	%fd55, %fd39, %fd51, %fd54;
	fma.rn.f64 	%fd56, %fd41, %fd47, %fd55;
	add.f64 	%fd57, %fd52, %fd56;
	sub.f64 	%fd58, %fd52, %fd57;
	add.f64 	%fd59, %fd56, %fd58;
	add.f64 	%fd60, %fd21, %fd57;
	sub.f64 	%fd61, %fd21, %fd60;
	add.f64 	%fd62, %fd57, %fd61;
	add.f64 	%fd63, %fd59, %fd62;
	add.f64 	%fd64, %fd33, %fd63;
	add.f64 	%fd65, %fd60, %fd64;
	sub.f64 	%fd66, %fd60, %fd65;
	add.f64 	%fd67, %fd64, %fd66;
	xor.b32  	%r25, %r45, -2147483648;
	mov.b32 	%r26, 1127219200;
	mov.b64 	%fd68, {%r25, %r26};
	mov.b32 	%r27, -2147483648;
	mov.b64 	%fd69, {%r27, %r26};
	sub.f64 	%fd70, %fd68, %fd69;
	fma.rn.f64 	%fd71, %fd70, 0d3FE62E42FEFA39EF, %fd65;
	fma.rn.f64 	%fd72, %fd70, 0dBFE62E42FEFA39EF, %fd71;
	sub.f64 	%fd73, %fd72, %fd65;
	sub.f64 	%fd74, %fd67, %fd73;
	fma.rn.f64 	%fd75, %fd70, 0d3C7ABC9E3B39803F, %fd74;
	add.f64 	%fd76, %fd71, %fd75;
	sub.f64 	%fd77, %fd71, %fd76;
	add.f64 	%fd78, %fd75, %fd77;
	{
	.reg .b32 %temp; 
	mov.b64 	{%temp, %r28}, %fd10;
	}
	{
	.reg .b32 %temp; 
	mov.b64 	{%r29, %temp}, %fd10;
	}
	shl.b32 	%r30, %r28, 1;
	setp.gt.u32 	%p3, %r30, -33554433;
	and.b32  	%r31, %r28, -15728641;
	selp.b32 	%r32, %r31, %r28, %p3;
	mov.b64 	%fd79, {%r29, %r32};
	mul.rn.f64 	%fd80, %fd76, %fd79;
	neg.f64 	%fd81, %fd80;
	fma.rn.f64 	%fd82, %fd76, %fd79, %fd81;
	fma.rn.f64 	%fd83, %fd78, %fd79, %fd82;
	add.f64 	%fd4, %fd80, %fd83;
	sub.f64 	%fd84, %fd80, %fd4;
	add.f64 	%fd5, %fd83, %fd84;
	fma.rn.f64 	%fd85, %fd4, 0d3FF71547652B82FE, 0d4338000000000000;
	{
	.reg .b32 %temp; 
	mov.b64 	{%r5, %temp}, %fd85;
	}
	mov.f64 	%fd86, 0dC338000000000000;
	add.rn.f64 	%fd87, %fd85, %fd86;
	fma.rn.f64 	%fd88, %fd87, 0dBFE62E42FEFA39EF, %fd4;
	fma.rn.f64 	%fd89, %fd87, 0dBC7ABC9E3B39803F, %fd88;
	fma.rn.f64 	%fd90, %fd89, 0d3E5ADE1569CE2BDF, 0d3E928AF3FCA213EA;
	fma.rn.f64 	%fd91, %fd90, %fd89, 0d3EC71DEE62401315;
	fma.rn.f64 	%fd92, %fd91, %fd89, 0d3EFA01997C89EB71;
	fma.rn.f64 	%fd93, %fd92, %fd89, 0d3F2A01A014761F65;
	fma.rn.f64 	%fd94, %fd93, %fd89, 0d3F56C16C1852B7AF;
	fma.rn.f64 	%fd95, %fd94, %fd89, 0d3F81111111122322;
	fma.rn.f64 	%fd96, %fd95, %fd89, 0d3FA55555555502A1;
	fma.rn.f64 	%fd97, %fd96, %fd89, 0d3FC5555555555511;
	fma.rn.f64 	%fd98, %fd97, %fd89, 0d3FE000000000000B;
	fma.rn.f64 	%fd99, %fd98, %fd89, 0d3FF0000000000000;
	fma.rn.f64 	%fd100, %fd99, %fd89, 0d3FF0000000000000;
	{
	.reg .b32 %temp; 
	mov.b64 	{%r6, %temp}, %fd100;
	}
	{
	.reg .b32 %temp; 
	mov.b64 	{%temp, %r7}, %fd100;
	}
	shl.b32 	%r33, %r5, 20;
	add.s32 	%r34, %r33, %r7;
	mov.b64 	%fd108, {%r6, %r34};
	{
	.reg .b32 %temp; 
	mov.b64 	{%temp, %r35}, %fd4;
	}
	mov.b32 	%f2, %r35;
	abs.f32 	%f1, %f2;
	setp.lt.f32 	%p4, %f1, 0f4086232B;
	@%p4 bra 	$L__BB8_5;
	setp.lt.f64 	%p5, %fd4, 0d0000000000000000;
	add.f64 	%fd101, %fd4, 0d7FF0000000000000;
	selp.f64 	%fd108, 0d0000000000000000, %fd101, %p5;
	setp.geu.f32 	%p6, %f1, 0f40874800;
	@%p6 bra 	$L__BB8_5;
	shr.u32 	%r36, %r5, 31;
	add.s32 	%r37, %r5, %r36;
	shr.s32 	%r38, %r37, 1;
	shl.b32 	%r39, %r38, 20;
	add.s32 	%r40, %r7, %r39;
	mov.b64 	%fd102, {%r6, %r40};
	sub.s32 	%r41, %r5, %r38;
	shl.b32 	%r42, %r41, 20;
	add.s32 	%r43, %r42, 1072693248;
	mov.b32 	%r44, 0;
	mov.b64 	%fd103, {%r44, %r43};
	mul.f64 	%fd108, %fd103, %fd102;
$L__BB8_5:
	abs.f64 	%fd104, %fd108;
	setp.eq.f64 	%p7, %fd104, 0d7FF0000000000000;
	fma.rn.f64 	%fd105, %fd108, %fd5, %fd108;
	selp.f64 	%fd106, %fd108, %fd105, %p7;
	st.param.f64 	[func_retval0], %fd106;
	ret;

}


// ===== COMPILED SASS (sm_100) =====

	.target	sm_100

	.elftype	@"ET_EXEC"


//--------------------- .note.nv.tkinfo           --------------------------
	.section	.note.nv.tkinfo,"",@"SHT_NOTE"
	.sectionflags	@"SHF_NOTE_NV_TKINFO"
	.tkinfo
        /*0018*/ 	.word	0x00000002
        /*0030*/ 	.string	""
        /*0030*/ 	.string	"ptxas"
        /*0030*/ 	.string	"Cuda compilation tools, release 13.0, V13.0.88"
        /*0030*/ 	.string	"Build cuda_13.0.r13.0/compiler.36424714_0"
        /*0030*/ 	.string	"-arch sm_100 -m 64 "



//--------------------- .note.nv.cuinfo           --------------------------
	.section	.note.nv.cuinfo,"",@"SHT_NOTE"
	.sectionflags	@"SHF_NOTE_NV_CUINFO"
        /*0018*/ 	.short	0x0002
        /*001a*/ 	.short	0x0064
        /*001c*/ 	.short	0x0082
	.zero		2


//--------------------- .nv.info                  --------------------------
	.section	.nv.info,"",@"SHT_CUDA_INFO"
	.align	4


	//----- nvinfo : EIATTR_REGCOUNT
	.align		4
        /*0000*/ 	.byte	0x04, 0x2f
        /*0002*/ 	.short	(.L_14 - .L_13)
	.align		4
.L_13:
        /*0004*/ 	.word	index@(_Z16reset_env_kernelPi)
        /*0008*/ 	.word	0x00000008


	//----- nvinfo : EIATTR_FRAME_SIZE
	.align		4
.L_14:
        /*000c*/ 	.byte	0x04, 0x11
        /*000e*/ 	.short	(.L_16 - .L_15)
	.align		4
.L_15:
        /*0010*/ 	.word	index@(_Z16reset_env_kernelPi)
        /*0014*/ 	.word	0x00000000


	//----- nvinfo : EIATTR_REGCOUNT
	.align		4
.L_16:
        /*0018*/ 	.byte	0x04, 0x2f
        /*001a*/ 	.short	(.L_18 - .L_17)
	.align		4
.L_17:
        /*001c*/ 	.word	index@(_Z21update_env_pre_kernelPiPdP17curandStateXORWOW)
        /*0020*/ 	.word	0x00000027


	//----- nvinfo : EIATTR_FRAME_SIZE
	.align		4
.L_18:
        /*0024*/ 	.byte	0x04, 0x11
        /*0026*/ 	.short	(.L_20 - .L_19)
	.align		4
.L_19:
        /*0028*/ 	.word	index@($_Z21update_env_pre_kernelPiPdP17curandStateXORWOW$__internal_accurate_pow)
        /*002c*/ 	.word	0x00000040


	//----- nvinfo : EIATTR_FRAME_SIZE
	.align		4
.L_20:
        /*0030*/ 	.byte	0x04, 0x11
        /*0032*/ 	.short	(.L_22 - .L_21)
	.align		4
.L_21:
        /*0034*/ 	.word	index@(_Z21update_env_pre_kernelPiPdP17curandStateXORWOW)
        /*0038*/ 	.word	0x00000040


	//----- nvinfo : EIATTR_REGCOUNT
	.align		4
.L_22:
        /*003c*/ 	.byte	0x04, 0x2f
        /*003e*/ 	.short	(.L_24 - .L_23)
	.align		4
.L_23:
        /*0040*/ 	.word	index@(_Z20update_reward_kernelPiPd)
        /*0044*/ 	.word	0x00000016


	//----- nvinfo : EIATTR_FRAME_SIZE
	.align		4
.L_24:
        /*0048*/ 	.byte	0x04, 0x11
        /*004a*/ 	.short	(.L_26 - .L_25)
	.align		4
.L_25:
        /*004c*/ 	.word	index@(_Z20update_reward_kernelPiPd)
        /*0050*/ 	.word	0x00000000


	//----- nvinfo : EIATTR_REGCOUNT
	.align		4
.L_26:
        /*0054*/ 	.byte	0x04, 0x2f
        /*0056*/ 	.short	(.L_28 - .L_27)
	.align		4
.L_27:
        /*0058*/ 	.word	index@(_Z19cal_q_kernel_singlePiPdS0_i)
        /*005c*/ 	.word	0x00000026


	//----- nvinfo : EIATTR_FRAME_SIZE
	.align		4
.L_28:
        /*0060*/ 	.byte	0x04, 0x11
        /*0062*/ 	.short	(.L_30 - .L_29)
	.align		4
.L_29:
        /*0064*/ 	.word	index@($_Z19cal_q_kernel_singlePiPdS0_i$__internal_accurate_pow)
        /*0068*/ 	.word	0x00000000


	//----- nvinfo : EIATTR_FRAME_SIZE
	.align		4
.L_30:
        /*006c*/ 	.byte	0x04, 0x11
        /*006e*/ 	.short	(.L_32 - .L_31)
	.align		4
.L_31:
        /*0070*/ 	.word	index@(_Z19cal_q_kernel_singlePiPdS0_i)
        /*0074*/ 	.word	0x00000000


	//----- nvinfo : EIATTR_REGCOUNT
	.align		4
.L_32:
        /*0078*/ 	.byte	0x04, 0x2f
        /*007a*/ 	.short	(.L_34 - .L_33)
	.align		4
.L_33:
        /*007c*/ 	.word	index@(_Z23update_env_after_kernelPiPdP17curandStateXORWOW)
        /*0080*/ 	.word	0x0000001a


	//----- nvinfo : EIATTR_FRAME_SIZE
	.align		4
.L_34:
        /*0084*/ 	.byte	0x04, 0x11
        /*0086*/ 	.short	(.L_36 - .L_35)
	.align		4
.L_35:
        /*0088*/ 	.word	index@(_Z23update_env_after_kernelPiPdP17curandStateXORWOW)
        /*008c*/ 	.word	0x00000028


	//----- nvinfo : EIATTR_REGCOUNT
	.align		4
.L_36:
        /*0090*/ 	.byte	0x04, 0x2f
        /*0092*/ 	.short	(.L_38 - .L_37)
	.align		4
.L_37:
        /*0094*/ 	.word	index@(_Z19is_end_state_kernelPiPb)
        /*0098*/ 	.word	0x00000008


	//----- nvinfo : EIATTR_FRAME_SIZE
	.align		4
.L_38:
        /*009c*/ 	.byte	0x04, 0x11
        /*009e*/ 	.short	(.L_40 - .L_39)
	.align		4
.L_39:
        /*00a0*/ 	.word	index@(_Z19is_end_state_kernelPiPb)
        /*00a4*/ 	.word	0x00000000


	//----- nvinfo : EIATTR_REGCOUNT
	.align		4
.L_40:
        /*00a8*/ 	.byte	0x04, 0x2f
        /*00aa*/ 	.short	(.L_42 - .L_41)
	.align		4
.L_41:
        /*00ac*/ 	.word	index@(_Z25reset_is_end_state_kernelPb)
        /*00b0*/ 	.word	0x00000006


	//----- nvinfo : EIATTR_FRAME_SIZE
	.align		4
.L_42:
        /*00b4*/ 	.byte	0x04, 0x11
        /*00b6*/ 	.short	(.L_44 - .L_43)
	.align		4
.L_43:
        /*00b8*/ 	.word	index@(_Z25reset_is_end_state_kernelPb)
        /*00bc*/ 	.word	0x00000000


	//----- nvinfo : EIATTR_REGCOUNT
	.align		4
.L_44:
        /*00c0*/ 	.byte	0x04, 0x2f
        /*00c2*/ 	.short	(.L_46 - .L_45)
	.align		4
.L_45:
        /*00c4*/ 	.word	index@(_Z17rand_setup_kernelP17curandStateXORWOW)
        /*00c8*/ 	.word	0x0000001f


	//----- nvinfo : EIATTR_FRAME_SIZE
	.align		4
.L_46:
        /*00cc*/ 	.byte	0x04, 0x11
        /*00ce*/ 	.short	(.L_48 - .L_47)
	.align		4
.L_47:
        /*00d0*/ 	.word	index@(_Z17rand_setup_kernelP17curandStateXORWOW)
        /*00d4*/ 	.word	0x00000000


	//----- nvinfo : EIATTR_MIN_STACK_SIZE
	.align		4
.L_48:
        /*00d8*/ 	.byte	0x04, 0x12
        /*00da*/ 	.short	(.L_50 - .L_49)
	.align		4
.L_49:
        /*00dc*/ 	.word	index@(_Z17rand_setup_kernelP17curandStateXORWOW)
        /*00e0*/ 	.word	0x00000000


	//----- nvinfo : EIATTR_MIN_STACK_SIZE
	.align		4
.L_50:
        /*00e4*/ 	.byte	0x04, 0x12
        /*00e6*/ 	.short	(.L_52 - .L_51)
	.align		4
.L_51:
        /*00e8*/ 	.word	index@(_Z25reset_is_end_state_kernelPb)
        /*00ec*/ 	.word	0x00000000


	//----- nvinfo : EIATTR_MIN_STACK_SIZE
	.align		4
.L_52:
        /*00f0*/ 	.byte	0x04, 0x12
        /*00f2*/ 	.short	(.L_54 - .L_53)
	.align		4
.L_53:
        /*00f4*/ 	.word	index@(_Z19is_end_state_kernelPiPb)
        /*00f8*/ 	.word	0x00000000


	//----- nvinfo : EIATTR_MIN_STACK_SIZE
	.align		4
.L_54:
        /*00fc*/ 	.byte	0x04, 0x12
        /*00fe*/ 	.short	(.L_56 - .L_55)
	.align		4
.L_55:
        /*0100*/ 	.word	index@(_Z23update_env_after_kernelPiPdP17curandStateXORWOW)
        /*0104*/ 	.word	0x00000028


	//----- nvinfo : EIATTR_MIN_STACK_SIZE
	.align		4
.L_56:
        /*0108*/ 	.byte	0x04, 0x12
        /*010a*/ 	.short	(.L_58 - .L_57)
	.align		4
.L_57:
        /*010c*/ 	.word	index@(_Z19cal_q_kernel_singlePiPdS0_i)
        /*0110*/ 	.word	0x00000000


	//----- nvinfo : EIATTR_MIN_STACK_SIZE
	.align		4
.L_58:
        /*0114*/ 	.byte	0x04, 0x12
        /*0116*/ 	.short	(.L_60 - .L_59)
	.align		4
.L_59:
        /*0118*/ 	.word	index@(_Z20update_reward_kernelPiPd)
        /*011c*/ 	.word	0x00000000


	//----- nvinfo : EIATTR_MIN_STACK_SIZE
	.align		4
.L_60:
        /*0120*/ 	.byte	0x04, 0x12
        /*0122*/ 	.short	(.L_62 - .L_61)
	.align		4
.L_61:
        /*0124*/ 	.word	index@(_Z21update_env_pre_kernelPiPdP17curandStateXORWOW)
        /*0128*/ 	.word	0x00000040


	//----- nvinfo : EIATTR_MIN_STACK_SIZE
	.align		4
.L_62:
        /*012c*/ 	.byte	0x04, 0x12
        /*012e*/ 	.short	(.L_64 - .L_63)
	.align		4
.L_63:
        /*0130*/ 	.word	index@(_Z16reset_env_kernelPi)
        /*0134*/ 	.word	0x00000000
.L_64:


//--------------------- .nv.compat                --------------------------
	.section	.nv.compat,"",@"SHT_CUDA_COMPAT_INFO"
	.align	4
        /*0000*/ 	.byte	0x02, 0x09, 0x00, 0x00, 0x02, 0x02, 0x01, 0x00, 0x02, 0x05, 0x05, 0x00, 0x03, 0x07, 0x01, 0x01
        /*0010*/ 	.byte	0x02, 0x03, 0x00, 0x00, 0x02, 0x06, 0x01, 0x00, 0x04, 0x0b, 0x08, 0x00, 0x01, 0x00, 0x00, 0x00
        /*0020*/ 	.byte	0x00, 0x00, 0x00, 0x00


//--------------------- .nv.info._Z17rand_setup_kernelP17curandStateXORWOW --------------------------
	.section	.nv.info._Z17rand_setup_kernelP17curandStateXORWOW,"",@"SHT_CUDA_INFO"
	.sectionflags	@""
	.align	4


	//----- nvinfo : EIATTR_CUDA_API_VERSION
	.align		4
        /*0000*/ 	.byte	0x04, 0x37
        /*0002*/ 	.short	(.L_66 - .L_65)
.L_65:
        /*0004*/ 	.word	0x00000082


	//----- nvinfo : EIATTR_KPARAM_INFO
	.align		4
.L_66:
        /*0008*/ 	.byte	0x04, 0x17
        /*000a*/ 	.short	(.L_68 - .L_67)
.L_67:
        /*000c*/ 	.word	0x00000000
        /*0010*/ 	.short	0x0000
        /*0012*/ 	.short	0x0000
        /*0014*/ 	.byte	0x00, 0xf5, 0x21, 0x00


	//----- nvinfo : EIATTR_SPARSE_MMA_MASK
	.align		4
.L_68:
        /*0018*/ 	.byte	0x03, 0x50
        /*001a*/ 	.short	0x0000


	//----- nvinfo : EIATTR_MAXREG_COUNT
	.align		4
        /*001c*/ 	.byte	0x03, 0x1b
        /*001e*/ 	.short	0x00ff


	//----- nvinfo : EIATTR_MERCURY_ISA_VERSION
	.align		4
        /*0020*/ 	.byte	0x03, 0x5f
        /*0022*/ 	.short	0x0101


	//----- nvinfo : EIATTR_VRC_CTA_INIT_COUNT
	.align		4
        /*0024*/ 	.byte	0x02, 0x4a
	.zero		1
	.zero		1


	//----- nvinfo : EIATTR_EXIT_INSTR_OFFSETS
	.align		4
        /*0028*/ 	.byte	0x04, 0x1c
        /*002a*/ 	.short	(.L_70 - .L_69)


	//   ....[0]....
.L_69:
        /*002c*/ 	.word	0x00000ed0


	//----- nvinfo : EIATTR_CRS_STACK_SIZE
	.align		4
.L_70:
        /*0030*/ 	.byte	0x04, 0x1e
        /*0032*/ 	.short	(.L_72 - .L_71)
.L_71:
        /*0034*/ 	.word	0x00000000


	//----- nvinfo : EIATTR_CBANK_PARAM_SIZE
	.align		4
.L_72:
        /*0038*/ 	.byte	0x03, 0x19
        /*003a*/ 	.short	0x0008


	//----- nvinfo : EIATTR_PARAM_CBANK
	.align		4
        /*003c*/ 	.byte	0x04, 0x0a
        /*003e*/ 	.short	(.L_74 - .L_73)
	.align		4
.L_73:
        /*0040*/ 	.word	index@(.nv.constant0._Z17rand_setup_kernelP17curandStateXORWOW)
        /*0044*/ 	.short	0x0380
        /*0046*/ 	.short	0x0008


	//----- nvinfo : EIATTR_SW_WAR
	.align		4
.L_74:
        /*0048*/ 	.byte	0x04, 0x36
        /*004a*/ 	.short	(.L_76 - .L_75)
.L_75:
        /*004c*/ 	.word	0x00000008
.L_76:


//--------------------- .nv.info._Z25reset_is_end_state_kernelPb --------------------------
	.section	.nv.info._Z25reset_is_end_state_kernelPb,"",@"SHT_CUDA_INFO"
	.sectionflags	@""
	.align	4


	//----- nvinfo : EIATTR_CUDA_API_VERSION
	.align		4
        /*0000*/ 	.byte	0x04, 0x37
        /*0002*/ 	.short	(.L_78 - .L_77)
.L_77:
        /*0004*/ 	.word	0x00000082


	//----- nvinfo : EIATTR_KPARAM_INFO
	.align		4
.L_78:
        /*0008*/ 	.byte	0x04, 0x17
        /*000a*/ 	.short	(.L_80 - .L_79)
.L_79:
        /*000c*/ 	.word	0x00000000
        /*0010*/ 	.short	0x0000
        /*0012*/ 	.short	0x0000
        /*0014*/ 	.byte	0x00, 0xf5, 0x21, 0x00


	//----- nvinfo : EIATTR_SPARSE_MMA_MASK
	.align		4
.L_80:
        /*0018*/ 	.byte	0x03, 0x50
        /*001a*/ 	.short	0x0000


	//----- nvinfo : EIATTR_MAXREG_COUNT
	.align		4
        /*001c*/ 	.byte	0x03, 0x1b
        /*001e*/ 	.short	0x00ff


	//----- nvinfo : EIATTR_MERCURY_ISA_VERSION
	.align		4
        /*0020*/ 	.byte	0x03, 0x5f
        /*0022*/ 	.short	0x0101


	//----- nvinfo : EIATTR_VRC_CTA_INIT_COUNT
	.align		4
        /*0024*/ 	.byte	0x02, 0x4a
	.zero		1
	.zero		1


	//----- nvinfo : EIATTR_EXIT_INSTR_OFFSETS
	.align		4
        /*0028*/ 	.byte	0x04, 0x1c
        /*002a*/ 	.short	(.L_82 - .L_81)


	//   ....[0]....
.L_81:
        /*002c*/ 	.word	0x00000040


	//----- nvinfo : EIATTR_CBANK_PARAM_SIZE
	.align		4
.L_82:
        /*0030*/ 	.byte	0x03, 0x19
        /*0032*/ 	.short	0x0008


	//----- nvinfo : EIATTR_PARAM_CBANK
	.align		4
        /*0034*/ 	.byte	0x04, 0x0a
        /*0036*/ 	.short	(.L_84 - .L_83)
	.align		4
.L_83:
        /*0038*/ 	.word	index@(.nv.constant0._Z25reset_is_end_state_kernelPb)
        /*003c*/ 	.short	0x0380
        /*003e*/ 	.short	0x0008


	//----- nvinfo : EIATTR_SW_WAR
	.align		4
.L_84:
        /*0040*/ 	.byte	0x04, 0x36
        /*0042*/ 	.short	(.L_86 - .L_85)
.L_85:
        /*0044*/ 	.word	0x00000008
.L_86:


//--------------------- .nv.info._Z19is_end_state_kernelPiPb --------------------------
	.section	.nv.info._Z19is_end_state_kernelPiPb,"",@"SHT_CUDA_INFO"
	.sectionflags	@""
	.align	4


	//----- nvinfo : EIATTR_CUDA_API_VERSION
	.align		4
        /*0000*/ 	.byte	0x04, 0x37
        /*0002*/ 	.short	(.L_88 - .L_87)
.L_87:
        /*0004*/ 	.word	0x00000082


	//----- nvinfo : EIATTR_KPARAM_INFO
	.align		4
.L_88:
        /*0008*/ 	.byte	0x04, 0x17
        /*000a*/ 	.short	(.L_90 - .L_89)
.L_89:
        /*000c*/ 	.word	0x00000000
        /*0010*/ 	.short	0x0001
        /*0012*/ 	.short	0x0008
        /*0014*/ 	.byte	0x00, 0xf5, 0x21, 0x00


	//----- nvinfo : EIATTR_KPARAM_INFO
	.align		4
.L_90:
        /*0018*/ 	.byte	0x04, 0x17
        /*001a*/ 	.short	(.L_92 - .L_91)
.L_91:
        /*001c*/ 	.word	0x00000000
        /*0020*/ 	.short	0x0000
        /*0022*/ 	.short	0x0000
        /*0024*/ 	.byte	0x00, 0xf5, 0x21, 0x00


	//----- nvinfo : EIATTR_SPARSE_MMA_MASK
	.align		4
.L_92:
        /*0028*/ 	.byte	0x03, 0x50
        /*002a*/ 	.short	0x0000


	//----- nvinfo : EIATTR_MAXREG_COUNT
	.align		4
        /*002c*/ 	.byte	0x03, 0x1b
        /*002e*/ 	.short	0x00ff


	//----- nvinfo : EIATTR_MERCURY_ISA_VERSION
	.align		4
        /*0030*/ 	.byte	0x03, 0x5f
        /*0032*/ 	.short	0x0101


	//----- nvinfo : EIATTR_VRC_CTA_INIT_COUNT
	.align		4
        /*0034*/ 	.byte	0x02, 0x4a
	.zero		1
	.zero		1


	//----- nvinfo : EIATTR_EXIT_INSTR_OFFSETS
	.align		4
        /*0038*/ 	.byte	0x04, 0x1c
        /*003a*/ 	.short	(.L_94 - .L_93)


	//   ....[0]....
.L_93:
        /*003c*/ 	.word	0x00000060


	//   ....[1]....
        /*0040*/ 	.word	0x00000170


	//   ....[2]....
        /*0044*/ 	.word	0x000001c0


	//----- nvinfo : EIATTR_CRS_STACK_SIZE
	.align		4
.L_94:
        /*0048*/ 	.byte	0x04, 0x1e
        /*004a*/ 	.short	(.L_96 - .L_95)
.L_95:
        /*004c*/ 	.word	0x00000000


	//----- nvinfo : EIATTR_CBANK_PARAM_SIZE
	.align		4
.L_96:
        /*0050*/ 	.byte	0x03, 0x19
        /*0052*/ 	.short	0x0010


	//----- nvinfo : EIATTR_PARAM_CBANK
	.align		4
        /*0054*/ 	.byte	0x04, 0x0a
        /*0056*/ 	.short	(.L_98 - .L_97)
	.align		4
.L_97:
        /*0058*/ 	.word	index@(.nv.constant0._Z19is_end_state_kernelPiPb)
        /*005c*/ 	.short	0x0380
        /*005e*/ 	.short	0x0010


	//----- nvinfo : EIATTR_SW_WAR
	.align		4
.L_98:
        /*0060*/ 	.byte	0x04, 0x36
        /*0062*/ 	.short	(.L_100 - .L_99)
.L_99:
        /*0064*/ 	.word	0x00000008
.L_100:


//--------------------- .nv.info._Z23update_env_after_kernelPiPdP17curandStateXORWOW --------------------------
	.section	.nv.info._Z23update_env_after_kernelPiPdP17curandStateXORWOW,"",@"SHT_CUDA_INFO"
	.sectionflags	@""
	.align	4


	//----- nvinfo : EIATTR_CUDA_API_VERSION
	.align		4
        /*0000*/ 	.byte	0x04, 0x37
        /*0002*/ 	.short	(.L_102 - .L_101)
.L_101:
        /*0004*/ 	.word	0x00000082


	//----- nvinfo : EIATTR_KPARAM_INFO
	.align		4
.L_102:
        /*0008*/ 	.byte	0x04, 0x17
        /*000a*/ 	.short	(.L_104 - .L_103)
.L_103:
        /*000c*/ 	.word	0x00000000
        /*0010*/ 	.short	0x0002
        /*0012*/ 	.short	0x0010
        /*0014*/ 	.byte	0x00, 0xf5, 0x21, 0x00


	//----- nvinfo : EIATTR_KPARAM_INFO
	.align		4
.L_104:
        /*0018*/ 	.byte	0x04, 0x17
        /*001a*/ 	.short	(.L_106 - .L_105)
.L_105:
        /*001c*/ 	.word	0x00000000
        /*0020*/ 	.short	0x0001
        /*0022*/ 	.short	0x0008
        /*0024*/ 	.byte	0x00, 0xf5, 0x21, 0x00


	//----- nvinfo : EIATTR_KPARAM_INFO
	.align		4
.L_106:
        /*0028*/ 	.byte	0x04, 0x17
        /*002a*/ 	.short	(.L_108 - .L_107)
.L_107:
        /*002c*/ 	.word	0x00000000
        /*0030*/ 	.short	0x0000
        /*0032*/ 	.short	0x0000
        /*0034*/ 	.byte	0x00, 0xf5, 0x21, 0x00


	//----- nvinfo : EIATTR_SPARSE_MMA_MASK
	.align		4
.L_108:
        /*0038*/ 	.byte	0x03, 0x50
        /*003a*/ 	.short	0x0000


	//----- nvinfo : EIATTR_MAXREG_COUNT
	.align		4
        /*003c*/ 	.byte	0x03, 0x1b
        /*003e*/ 	.short	0x00ff


	//----- nvinfo : EIATTR_EXTERNS
	.align		4
        /*0040*/ 	.byte	0x04, 0x0f
        /*0042*/ 	.short	(.L_110 - .L_109)


	//   ....[0]....
	.align		4
.L_109:
        /*0044*/ 	.word	index@(vprintf)


	//----- nvinfo : EIATTR_MERCURY_ISA_VERSION
	.align		4
.L_110:
        /*0048*/ 	.byte	0x03, 0x5f
        /*004a*/ 	.short	0x0101


	//----- nvinfo : EIATTR_VRC_CTA_INIT_COUNT
	.align		4
        /*004c*/ 	.byte	0x02, 0x4a
	.zero		1
	.zero		1


	//----- nvinfo : EIATTR_SYSCALL_OFFSETS
	.align		4
        /*0050*/ 	.byte	0x04, 0x46
        /*0052*/ 	.short	(.L_112 - .L_111)


	//   ....[0]....
.L_111:
        /*0054*/ 	.word	0x00000b10


	//   ....[1]....
        /*0058*/ 	.word	0x00000c60


	//----- nvinfo : EIATTR_EXIT_INSTR_OFFSETS
	.align		4
.L_112:
        /*005c*/ 	.byte	0x04, 0x1c
        /*005e*/ 	.short	(.L_114 - .L_113)


	//   ....[0]....
.L_113:
        /*0060*/ 	.word	0x000000b0


	//   ....[1]....
        /*0064*/ 	.word	0x00000db0


	//----- nvinfo : EIATTR_CRS_STACK_SIZE
	.align		4
.L_114:
        /*0068*/ 	.byte	0x04, 0x1e
        /*006a*/ 	.short	(.L_116 - .L_115)
.L_115:
        /*006c*/ 	.word	0x00000000


	//----- nvinfo : EIATTR_CBANK_PARAM_SIZE
	.align		4
.L_116:
        /*0070*/ 	.byte	0x03, 0x19
        /*0072*/ 	.short	0x0018


	//----- nvinfo : EIATTR_PARAM_CBANK
	.align		4
        /*0074*/ 	.byte	0x04, 0x0a
        /*0076*/ 	.short	(.L_118 - .L_117)
	.align		4
.L_117:
        /*0078*/ 	.word	index@(.nv.constant0._Z23update_env_after_kernelPiPdP17curandStateXORWOW)
        /*007c*/ 	.short	0x0380
        /*007e*/ 	.short	0x0018


	//----- nvinfo : EIATTR_SW_WAR
	.align		4
.L_118:
        /*0080*/ 	.byte	0x04, 0x36
        /*0082*/ 	.short	(.L_120 - .L_119)
.L_119:
        /*0084*/ 	.word	0x00000008
.L_120:


//--------------------- .nv.info._Z19cal_q_kernel_singlePiPdS0_i --------------------------
	.section	.nv.info._Z19cal_q_kernel_singlePiPdS0_i,"",@"SHT_CUDA_INFO"
	.sectionflags	@""
	.align	4


	//----- nvinfo : EIATTR_CUDA_API_VERSION
	.align		4
        /*0000*/ 	.byte	0x04, 0x37
        /*0002*/ 	.short	(.L_122 - .L_121)
.L_121:
        /*0004*/ 	.word	0x00000082


	//----- nvinfo : EIATTR_KPARAM_INFO
	.align		4
.L_122:
        /*0008*/ 	.byte	0x04, 0x17
        /*000a*/ 	.short	(.L_124 - .L_123)
.L_123:
        /*000c*/ 	.word	0x00000000
        /*0010*/ 	.short	0x0003
        /*0012*/ 	.short	0x0018
        /*0014*/ 	.byte	0x00, 0xf0, 0x11, 0x00


	//----- nvinfo : EIATTR_KPARAM_INFO
	.align		4
.L_124:
        /*0018*/ 	.byte	0x04, 0x17
        /*001a*/ 	.short	(.L_126 - .L_125)
.L_125:
        /*001c*/ 	.word	0x00000000
        /*0020*/ 	.short	0x0002
        /*0022*/ 	.short	0x0010
        /*0024*/ 	.byte	0x00, 0xf5, 0x21, 0x00


	//----- nvinfo : EIATTR_KPARAM_INFO
	.align		4
.L_126:
        /*0028*/ 	.byte	0x04, 0x17
        /*002a*/ 	.short	(.L_128 - .L_127)
.L_127:
        /*002c*/ 	.word	0x00000000
        /*0030*/ 	.short	0x0001
        /*0032*/ 	.short	0x0008
        /*0034*/ 	.byte	0x00, 0xf5, 0x21, 0x00


	//----- nvinfo : EIATTR_KPARAM_INFO
	.align		4
.L_128:
        /*0038*/ 	.byte	0x04, 0x17
        /*003a*/ 	.short	(.L_130 - .L_129)
.L_129:
        /*003c*/ 	.word	0x00000000
        /*0040*/ 	.short	0x0000
        /*0042*/ 	.short	0x0000
        /*0044*/ 	.byte	0x00, 0xf5, 0x21, 0x00


	//----- nvinfo : EIATTR_SPARSE_MMA_MASK
	.align		4
.L_130:
        /*0048*/ 	.byte	0x03, 0x50
        /*004a*/ 	.short	0x0000


	//----- nvinfo : EIATTR_MAXREG_COUNT
	.align		4
        /*004c*/ 	.byte	0x03, 0x1b
        /*004e*/ 	.short	0x00ff


	//----- nvinfo : EIATTR_EXTERNS
	.align		4
        /*0050*/ 	.byte	0x04, 0x0f
        /*0052*/ 	.short	(.L_132 - .L_131)


	//   ....[0]....
	.align		4
.L_131:
        /*0054*/ 	.word	index@(malloc)


	//----- nvinfo : EIATTR_MERCURY_ISA_VERSION
	.align		4
.L_132:
        /*0058*/ 	.byte	0x03, 0x5f
        /*005a*/ 	.short	0x0101


	//----- nvinfo : EIATTR_VRC_CTA_INIT_COUNT
	.align		4
        /*005c*/ 	.byte	0x02, 0x4a
	.zero		1
	.zero		1


	//----- nvinfo : EIATTR_SYSCALL_OFFSETS
	.align		4
        /*0060*/ 	.byte	0x04, 0x46
        /*0062*/ 	.short	(.L_134 - .L_133)


	//   ....[0]....
.L_133:
        /*0064*/ 	.word	0x000000f0


	//   ....[1]....
        /*0068*/ 	.word	0x00000160


	//----- nvinfo : EIATTR_EXIT_INSTR_OFFSETS
	.align		4
.L_134:
        /*006c*/ 	.byte	0x04, 0x1c
        /*006e*/ 	.short	(.L_136 - .L_135)


	//   ....[0]....
.L_135:
        /*0070*/ 	.word	0x00000060


	//   ....[1]....
        /*0074*/ 	.word	0x00000e60


	//----- nvinfo : EIATTR_CRS_STACK_SIZE
	.align		4
.L_136:
        /*0078*/ 	.byte	0x04, 0x1e
        /*007a*/ 	.short	(.L_138 - .L_137)
.L_137:
        /*007c*/ 	.word	0x00000000


	//----- nvinfo : EIATTR_CBANK_PARAM_SIZE
	.align		4
.L_138:
        /*0080*/ 	.byte	0x03, 0x19
        /*0082*/ 	.short	0x001c


	//----- nvinfo : EIATTR_PARAM_CBANK
	.align		4
        /*0084*/ 	.byte	0x04, 0x0a
        /*0086*/ 	.short	(.L_140 - .L_139)
	.align		4
.L_139:
        /*0088*/ 	.word	index@(.nv.constant0._Z19cal_q_kernel_singlePiPdS0_i)
        /*008c*/ 	.short	0x0380
        /*008e*/ 	.short	0x001c


	//----- nvinfo : EIATTR_SW_WAR
	.align		4
.L_140:
        /*0090*/ 	.byte	0x04, 0x36
        /*0092*/ 	.short	(.L_142 - .L_141)
.L_141:
        /*0094*/ 	.word	0x00000008
.L_142:


//--------------------- .nv.info._Z20update_reward_kernelPiPd --------------------------
	.section	.nv.info._Z20update_reward_kernelPiPd,"",@"SHT_CUDA_INFO"
	.sectionflags	@""
	.align	4


	//----- nvinfo : EIATTR_CUDA_API_VERSION
	.align		4
        /*0000*/ 	.byte	0x04, 0x37
        /*0002*/ 	.short	(.L_144 - .L_143)
.L_143:
        /*0004*/ 	.word	0x00000082


	//----- nvinfo : EIATTR_KPARAM_INFO
	.align		4
.L_144:
        /*0008*/ 	.byte	0x04, 0x17
        /*000a*/ 	.short	(.L_146 - .L_145)
.L_145:
        /*000c*/ 	.word	0x00000000
        /*0010*/ 	.short	0x0001
        /*0012*/ 	.short	0x0008
        /*0014*/ 	.byte	0x00, 0xf5, 0x21, 0x00


	//----- nvinfo : EIATTR_KPARAM_INFO
	.align		4
.L_146:
        /*0018*/ 	.byte	0x04, 0x17
        /*001a*/ 	.short	(.L_148 - .L_147)
.L_147:
        /*001c*/ 	.word	0x00000000
        /*0020*/ 	.short	0x0000
        /*0022*/ 	.short	0x0000
        /*0024*/ 	.byte	0x00, 0xf5, 0x21, 0x00


	//----- nvinfo : EIATTR_SPARSE_MMA_MASK
	.align		4
.L_148:
        /*0028*/ 	.byte	0x03, 0x50
        /*002a*/ 	.short	0x0000


	//----- nvinfo : EIATTR_MAXREG_COUNT
	.align		4
        /*002c*/ 	.byte	0x03, 0x1b
        /*002e*/ 	.short	0x00ff


	//----- nvinfo : EIATTR_MERCURY_ISA_VERSION
	.align		4
        /*0030*/ 	.byte	0x03, 0x5f
        /*0032*/ 	.short	0x0101


	//----- nvinfo : EIATTR_VRC_CTA_INIT_COUNT
	.align		4
        /*0034*/ 	.byte	0x02, 0x4a
	.zero		1
	.zero		1


	//----- nvinfo : EIATTR_EXIT_INSTR_OFFSETS
	.align		4
        /*0038*/ 	.byte	0x04, 0x1c
        /*003a*/ 	.short	(.L_150 - .L_149)


	//   ....[0]....
.L_149:
        /*003c*/ 	.word	0x000000c0


	//   ....[1]....
        /*0040*/ 	.word	0x00000320


	//----- nvinfo : EIATTR_CBANK_PARAM_SIZE
	.align		4
.L_150:
        /*0044*/ 	.byte	0x03, 0x19
        /*0046*/ 	.short	0x0010


	//----- nvinfo : EIATTR_PARAM_CBANK
	.align		4
        /*0048*/ 	.byte	0x04, 0x0a
        /*004a*/ 	.short	(.L_152 - .L_151)
	.align		4
.L_151:
        /*004c*/ 	.word	index@(.nv.constant0._Z20update_reward_kernelPiPd)
        /*0050*/ 	.short	0x0380
        /*0052*/ 	.short	0x0010


	//----- nvinfo : EIATTR_SW_WAR
	.align		4
.L_152:
        /*0054*/ 	.byte	0x04, 0x36
        /*0056*/ 	.short	(.L_154 - .L_153)
.L_153:
        /*0058*/ 	.word	0x00000008
.L_154:


//--------------------- .nv.info._Z21update_env_pre_kernelPiPdP17curandStateXORWOW --------------------------
	.section	.nv.info._Z21update_env_pre_kernelPiPdP17curandStateXORWOW,"",@"SHT_CUDA_INFO"
	.sectionflags	@""
	.align	4


	//----- nvinfo : EIATTR_CUDA_API_VERSION
	.align		4
        /*0000*/ 	.byte	0x04, 0x37
        /*0002*/ 	.short	(.L_156 - .L_155)
.L_155:
        /*0004*/ 	.word	0x00000082


	//----- nvinfo : EIATTR_KPARAM_INFO
	.align		4
.L_156:
        /*0008*/ 	.byte	0x04, 0x17
        /*000a*/ 	.short	(.L_158 - .L_157)
.L_157:
        /*000c*/ 	.word	0x00000000
        /*0010*/ 	.short	0x0002
        /*0012*/ 	.short	0x0010
        /*0014*/ 	.byte	0x00, 0xf5, 0x21, 0x00


	//----- nvinfo : EIATTR_KPARAM_INFO
	.align		4
.L_158:
        /*0018*/ 	.byte	0x04, 0x17
        /*001a*/ 	.short	(.L_160 - .L_159)
.L_159:
        /*001c*/ 	.word	0x00000000
        /*0020*/ 	.short	0x0001
        /*0022*/ 	.short	0x0008
        /*0024*/ 	.byte	0x00, 0xf5, 0x21, 0x00


	//----- nvinfo : EIATTR_KPARAM_INFO
	.align		4
.L_160:
        /*0028*/ 	.byte	0x04, 0x17
        /*002a*/ 	.short	(.L_162 - .L_161)
.L_161:
        /*002c*/ 	.word	0x00000000
        /*0030*/ 	.short	0x0000
        /*0032*/ 	.short	0x0000
        /*0034*/ 	.byte	0x00, 0xf5, 0x21, 0x00


	//----- nvinfo : EIATTR_SPARSE_MMA_MASK
	.align		4
.L_162:
        /*0038*/ 	.byte	0x03, 0x50
        /*003a*/ 	.short	0x0000


	//----- nvinfo : EIATTR_MAXREG_COUNT
	.align		4
        /*003c*/ 	.byte	0x03, 0x1b
        /*003e*/ 	.short	0x00ff


	//----- nvinfo : EIATTR_EXTERNS
	.align		4
        /*0040*/ 	.byte	0x04, 0x0f
        /*0042*/ 	.short	(.L_164 - .L_163)


	//   ....[0]....
	.align		4
.L_163:
        /*0044*/ 	.word	index@(vprintf)


	//----- nvinfo : EIATTR_MERCURY_ISA_VERSION
	.align		4
.L_164:
        /*0048*/ 	.byte	0x03, 0x5f
        /*004a*/ 	.short	0x0101


	//----- nvinfo : EIATTR_VRC_CTA_INIT_COUNT
	.align		4
        /*004c*/ 	.byte	0x02, 0x4a
	.zero		1
	.zero		1


	//----- nvinfo : EIATTR_SYSCALL_OFFSETS
	.align		4
        /*0050*/ 	.byte	0x04, 0x46
        /*0052*/ 	.short	(.L_166 - .L_165)


	//   ....[0]....
.L_165:
        /*0054*/ 	.word	0x00000980


	//   ....[1]....
        /*0058*/ 	.word	0x00000c90


	//----- nvinfo : EIATTR_EXIT_INSTR_OFFSETS
	.align		4
.L_166:
        /*005c*/ 	.byte	0x04, 0x1c
        /*005e*/ 	.short	(.L_168 - .L_167)


	//   ....[0]....
.L_167:
        /*0060*/ 	.word	0x000000b0


	//   ....[1]....
        /*0064*/ 	.word	0x00000d60


	//   ....[2]....
        /*0068*/ 	.word	0x00000e10


	//----- nvinfo : EIATTR_CRS_STACK_SIZE
	.align		4
.L_168:
        /*006c*/ 	.byte	0x04, 0x1e
        /*006e*/ 	.short	(.L_170 - .L_169)
.L_169:
        /*0070*/ 	.word	0x00000000


	//----- nvinfo : EIATTR_CBANK_PARAM_SIZE
	.align		4
.L_170:
        /*0074*/ 	.byte	0x03, 0x19
        /*0076*/ 	.short	0x0018


	//----- nvinfo : EIATTR_PARAM_CBANK
	.align		4
        /*0078*/ 	.byte	0x04, 0x0a
        /*007a*/ 	.short	(.L_172 - .L_171)
	.align		4
.L_171:
        /*007c*/ 	.word	index@(.nv.constant0._Z21update_env_pre_kernelPiPdP17curandStateXORWOW)
        /*0080*/ 	.short	0x0380
        /*0082*/ 	.short	0x0018


	//----- nvinfo : EIATTR_SW_WAR
	.align		4
.L_172:
        /*0084*/ 	.byte	0x04, 0x36
        /*0086*/ 	.short	(.L_174 - .L_173)
.L_173:
        /*0088*/ 	.word	0x00000008
.L_174:


//--------------------- .nv.info._Z16reset_env_kernelPi --------------------------
	.section	.nv.info._Z16reset_env_kernelPi,"",@"SHT_CUDA_INFO"
	.sectionflags	@""
	.align	4


	//----- nvinfo : EIATTR_CUDA_API_VERSION
	.align		4
        /*0000*/ 	.byte	0x04, 0x37
        /*0002*/ 	.short	(.L_176 - .L_175)
.L_175:
        /*0004*/ 	.word	0x00000082


	//----- nvinfo : EIATTR_KPARAM_INFO
	.align		4
.L_176:
        /*0008*/ 	.byte	0x04, 0x17
        /*000a*/ 	.short	(.L_178 - .L_177)
.L_177:
        /*000c*/ 	.word	0x00000000
        /*0010*/ 	.short	0x0000
        /*0012*/ 	.short	0x0000
        /*0014*/ 	.byte	0x00, 0xf5, 0x21, 0x00


	//----- nvinfo : EIATTR_SPARSE_MMA_MASK
	.align		4
.L_178:
        /*0018*/ 	.byte	0x03, 0x50
        /*001a*/ 	.short	0x0000


	//----- nvinfo : EIATTR_MAXREG_COUNT
	.align		4
        /*001c*/ 	.byte	0x03, 0x1b
        /*001e*/ 	.short	0x00ff


	//----- nvinfo : EIATTR_MERCURY_ISA_VERSION
	.align		4
        /*0020*/ 	.byte	0x03, 0x5f
        /*0022*/ 	.short	0x0101


	//----- nvinfo : EIATTR_VRC_CTA_INIT_COUNT
	.align		4
        /*0024*/ 	.byte	0x02, 0x4a
	.zero		1
	.zero		1


	//----- nvinfo : EIATTR_EXIT_INSTR_OFFSETS
	.align		4
        /*0028*/ 	.byte	0x04, 0x1c
        /*002a*/ 	.short	(.L_180 - .L_179)


	//   ....[0]....
.L_179:
        /*002c*/ 	.word	0x00000060


	//   ....[1]....
        /*0030*/ 	.word	0x000000b0


	//----- nvinfo : EIATTR_CBANK_PARAM_SIZE
	.align		4
.L_180:
        /*0034*/ 	.byte	0x03, 0x19
        /*0036*/ 	.short	0x0008


	//----- nvinfo : EIATTR_PARAM_CBANK
	.align		4
        /*0038*/ 	.byte	0x04, 0x0a
        /*003a*/ 	.short	(.L_182 - .L_181)
	.align		4
.L_181:
        /*003c*/ 	.word	index@(.nv.constant0._Z16reset_env_kernelPi)
        /*0040*/ 	.short	0x0380
        /*0042*/ 	.short	0x0008


	//----- nvinfo : EIATTR_SW_WAR
	.align		4
.L_182:
        /*0044*/ 	.byte	0x04, 0x36
        /*0046*/ 	.short	(.L_184 - .L_183)
.L_183:
        /*0048*/ 	.word	0x00000008
.L_184:


//--------------------- .nv.callgraph             --------------------------
	.section	.nv.callgraph,"",@"SHT_CUDA_CALLGRAPH"
	.align	4
	.sectionentsize	8
	.align		4
        /*0000*/ 	.word	0x00000000
	.align		4
        /*0004*/ 	.word	0xffffffff
	.align		4
        /*0008*/ 	.word	index@(_Z23update_env_after_kernelPiPdP17curandStateXORWOW)
	.align		4
        /*000c*/ 	.word	index@(vprintf)
	.align		4
        /*0010*/ 	.word	index@(_Z19cal_q_kernel_singlePiPdS0_i)
	.align		4
        /*0014*/ 	.word	index@(malloc)
	.align		4
        /*0018*/ 	.word	index@(_Z21update_env_pre_kernelPiPdP17curandStateXORWOW)
	.align		4
        /*001c*/ 	.word	index@(vprintf)
	.align		4
        /*0020*/ 	.word	0x00000000
	.align		4
        /*0024*/ 	.word	0xfffffffe
	.align		4
        /*0028*/ 	.word	0x00000000
	.align		4
        /*002c*/ 	.word	0xfffffffd
	.align		4
        /*0030*/ 	.word	0x00000000
	.align		4
        /*0034*/ 	.word	0xfffffffc


//--------------------- .nv.constant4             --------------------------
	.section	.nv.constant4,"a",@progbits
	.align	8
	.align		8
.nv.constant4:
        /*0000*/ 	.dword	precalc_xorwow_matrix
	.align		8
        /*0008*/ 	.dword	precalc_xorwow_offset_matrix
	.align		8
        /*0010*/ 	.dword	mrg32k3aM1
	.align		8
        /*0018*/ 	.dword	mrg32k3aM2
	.align		8
        /*0020*/ 	.dword	mrg32k3aM1SubSeq
	.align		8
        /*0028*/ 	.dword	mrg32k3aM2SubSeq
	.align		8
        /*0030*/ 	.dword	mrg32k3aM1Seq
	.align		8
        /*0038*/ 	.dword	mrg32k3aM2Seq
	.align		8
        /*0040*/ 	.dword	$str
	.align		8
        /*0048*/ 	.dword	$str$1
	.align		8
        /*0050*/ 	.dword	$str$2
	.align		8
        /*0058*/ 	.dword	$str$3
	.align		8
        /*0060*/ 	.dword	vprintf
	.align		8
        /*0068*/ 	.dword	malloc


//--------------------- .nv.constant3             --------------------------
	.section	.nv.constant3,"a",@progbits
	.align	8
.nv.constant3:
	.type		__cr_lgamma_table,@object
	.size		__cr_lgamma_table,(.L_8 - __cr_lgamma_table)
__cr_lgamma_table:
        /*0000*/ 	.byte	0x00, 0x00, 0x00, 0x00, 0x00, 0x00, 0x00, 0x00, 0x00, 0x00, 0x00, 0x00, 0x00, 0x00, 0x00, 0x00
        /*0010*/ 	.byte	0xef, 0x39, 0xfa, 0xfe, 0x42, 0x2e, 0xe6, 0x3f, 0x02, 0x20, 0x2a, 0xfa, 0x0b, 0xab, 0xfc, 0x3f
        /*0020*/ 	.byte	0xf9, 0x2c, 0x92, 0x7c, 0xa7, 0x6c, 0x09, 0x40, 0xc9, 0x79, 0x44, 0x3c, 0x64, 0x26, 0x13, 0x40
        /*0030*/ 	.byte	0xca, 0x01, 0xcf, 0x3a, 0x27, 0x51, 0x1a, 0x40, 0x30, 0xcc, 0x2d, 0xf3, 0xe1, 0x0c, 0x21, 0x40
        /*0040*/ 	.byte	0x0d, 0xb7, 0xfc, 0x82, 0x8e, 0x35, 0x25, 0x40
.L_8:


//--------------------- .text._Z17rand_setup_kernelP17curandStateXORWOW --------------------------
	.section	.text._Z17rand_setup_kernelP17curandStateXORWOW,"ax",@progbits
	.align	128
        .global         _Z17rand_setup_kernelP17curandStateXORWOW
        .type           _Z17rand_setup_kernelP17curandStateXORWOW,@function
        .size           _Z17rand_setup_kernelP17curandStateXORWOW,(.L_x_40 - _Z17rand_setup_kernelP17curandStateXORWOW)
        .other          _Z17rand_setup_kernelP17curandStateXORWOW,@"STO_CUDA_ENTRY STV_DEFAULT"
_Z17rand_setup_kernelP17curandStateXORWOW:
.text._Z17rand_setup_kernelP17curandStateXORWOW:
[----:B------:R-:W-:Y:S01]  /*0000*/  LDC R1, c[0x0][0x37c] ;  /* 0x0000df00ff017b82 */ /* 0x000fe20000000800 */
[----:B------:R-:W0:Y:S07]  /*0010*/  S2R R13, SR_TID.X ;  /* 0x00000000000d7919 */ /* 0x000e2e0000002100 */
[----:B------:R-:W0:Y:S01]  /*0020*/  S2UR UR6, SR_CTAID.X ;  /* 0x00000000000679c3 */ /* 0x000e220000002500 */
[----:B------:R-:W1:Y:S07]  /*0030*/  LDCU.64 UR4, c[0x0][0x358] ;  /* 0x00006b00ff0477ac */ /* 0x000e6e0008000a00 */
[----:B------:R-:W0:Y:S02]  /*0040*/  LDC R0, c[0x0][0x360] ;  /* 0x0000d800ff007b82 */ /* 0x000e240000000800 */
[----:B0-----:R-:W-:Y:S01]  /*0050*/  IMAD R13, R0, UR6, R13 ;  /* 0x00000006000d7c24 */ /* 0x001fe2000f8e020d */
[----:B------:R-:W-:-:S05]  /*0060*/  CS2R R2, SR_CLOCKLO ;  /* 0x0000000000027805 */ /* 0x000fca0000015000 */
[----:B------:R-:W0:Y:S01]  /*0070*/  LDC.64 R6, c[0x0][0x380] ;  /* 0x0000e000ff067b82 */ /* 0x000e220000000a00 */
[----:B------:R-:W-:Y:S01]  /*0080*/  LOP3.LUT R0, R2, 0xaad26b49, RZ, 0x3c, !PT ;  /* 0xaad26b4902007812 */ /* 0x000fe200078e3cff */
[----:B------:R-:W-:Y:S01]  /*0090*/  BSSY.RECONVERGENT B0, `(.L_x_0) ;  /* 0x00000e0000007945 */ /* 0x000fe20003800200 */
[----:B------:R-:W-:Y:S02]  /*00a0*/  LOP3.LUT R2, R3, 0xf7dcefdd, RZ, 0x3c, !PT ;  /* 0xf7dcefdd03027812 */ /* 0x000fe400078e3cff */
[----:B------:R-:W-:Y:S01]  /*00b0*/  ISETP.NE.AND P0, PT, R13, RZ, PT ;  /* 0x000000ff0d00720c */ /* 0x000fe20003f05270 */
[----:B------:R-:W-:Y:S02]  /*00c0*/  IMAD R0, R0, 0x4182bed5, RZ ;  /* 0x4182bed500007824 */ /* 0x000fe400078e02ff */
[----:B------:R-:W-:Y:S02]  /*00d0*/  IMAD R3, R2, -0x658354e5, RZ ;  /* 0x9a7cab1b02037824 */ /* 0x000fe400078e02ff */
[C---:B------:R-:W-:Y:S01]  /*00e0*/  VIADD R5, R0.reuse, 0x75bcd15 ;  /* 0x075bcd1500057836 */ /* 0x040fe20000000000 */
[C---:B------:R-:W-:Y:S01]  /*00f0*/  LOP3.LUT R8, R0.reuse, 0x159a55e5, RZ, 0x3c, !PT ;  /* 0x159a55e500087812 */ /* 0x040fe200078e3cff */
[C---:B------:R-:W-:Y:S01]  /*0100*/  VIADD R11, R0.reuse, 0x583f19 ;  /* 0x00583f19000b7836 */ /* 0x040fe20000000000 */
[----:B------:R-:W-:Y:S01]  /*0110*/  IADD3 R4, PT, PT, R0, 0x64f0c9, R3 ;  /* 0x0064f0c900047810 */ /* 0x000fe20007ffe003 */
[C---:B------:R-:W-:Y:S01]  /*0120*/  VIADD R9, R3.reuse, 0x1f123bb5 ;  /* 0x1f123bb503097836 */ /* 0x040fe20000000000 */
[----:B------:R-:W-:Y:S01]  /*0130*/  LOP3.LUT R10, R3, 0x5491333, RZ, 0x3c, !PT ;  /* 0x05491333030a7812 */ /* 0x000fe200078e3cff */
[----:B0-----:R-:W-:-:S05]  /*0140*/  IMAD.WIDE R6, R13, 0x30, R6 ;  /* 0x000000300d067825 */ /* 0x001fca00078e0206 */
[----:B-1----:R0:W-:Y:S04]  /*0150*/  STG.E.64 desc[UR4][R6.64], R4 ;  /* 0x0000000406007986 */ /* 0x0021e8000c101b04 */
[----:B------:R0:W-:Y:S04]  /*0160*/  STG.E.64 desc[UR4][R6.64+0x8], R8 ;  /* 0x0000080806007986 */ /* 0x0001e8000c101b04 */
[----:B------:R0:W-:Y:S01]  /*0170*/  STG.E.64 desc[UR4][R6.64+0x10], R10 ;  /* 0x0000100a06007986 */ /* 0x0001e2000c101b04 */
[----:B------:R-:W-:Y:S05]  /*0180*/  @!P0 BRA `(.L_x_1) ;  /* 0x0000000c00408947 */ /* 0x000fea0003800000 */
[----:B------:R-:W-:Y:S01]  /*0190*/  SHF.R.S32.HI R0, RZ, 0x1f, R13 ;  /* 0x0000001fff007819 */ /* 0x000fe2000001140d */
[----:B------:R-:W-:-:S07]  /*01a0*/  IMAD.MOV.U32 R12, RZ, RZ, RZ ;  /* 0x000000ffff0c7224 */ /* 0x000fce00078e00ff */
.L_x_7:
[----:B-1----:R-:W-:Y:S01]  /*01b0*/  LOP3.LUT R2, R13, 0x3, RZ, 0xc0, !PT ;  /* 0x000000030d027812 */ /* 0x002fe200078ec0ff */
[----:B------:R-:W-:Y:S03]  /*01c0*/  BSSY.RECONVERGENT B1, `(.L_x_2) ;  /* 0x00000c6000017945 */ /* 0x000fe60003800200 */
[----:B------:R-:W-:-:S04]  /*01d0*/  ISETP.NE.U32.AND P0, PT, R2, RZ, PT ;  /* 0x000000ff0200720c */ /* 0x000fc80003f05070 */
[----:B------:R-:W-:-:S13]  /*01e0*/  ISETP.NE.AND.EX P0, PT, RZ, RZ, PT, P0 ;  /* 0x000000ffff00720c */ /* 0x000fda0003f05300 */
[----:B------:R-:W-:Y:S05]  /*01f0*/  @!P0 BRA `(.L_x_3) ;  /* 0x0000000c00088947 */ /* 0x000fea0003800000 */
[----:B0-----:R-:W0:Y:S01]  /*0200*/  LDC.64 R8, c[0x4][RZ] ;  /* 0x01000000ff087b82 */ /* 0x001e220000000a00 */
[----:B------:R-:W-:Y:S02]  /*0210*/  IMAD.MOV.U32 R14, RZ, RZ, RZ ;  /* 0x000000ffff0e7224 */ /* 0x000fe400078e00ff */
[----:B0-----:R-:W-:-:S07]  /*0220*/  IMAD.WIDE.U32 R8, R12, 0xc80, R8 ;  /* 0x00000c800c087825 */ /* 0x001fce00078e0008 */
.L_x_6:
[----:B-1----:R-:W-:Y:S01]  /*0230*/  IMAD.MOV.U32 R15, RZ, RZ, RZ ;  /* 0x000000ffff0f7224 */ /* 0x002fe200078e00ff */
[----:B------:R-:W-:Y:S01]  /*0240*/  CS2R R2, SRZ ;  /* 0x0000000000027805 */ /* 0x000fe2000001ff00 */
[----:B------:R-:W-:Y:S01]  /*0250*/  IMAD.MOV.U32 R17, RZ, RZ, RZ ;  /* 0x000000ffff117224 */ /* 0x000fe200078e00ff */
[----:B------:R-:W-:-:S07]  /*0260*/  CS2R R4, SRZ ;  /* 0x0000000000047805 */ /* 0x000fce000001ff00 */
.L_x_5:
[----:B------:R-:W-:-:S05]  /*0270*/  IMAD.WIDE.U32 R10, R17, 0x4, R6 ;  /* 0x00000004110a7825 */ /* 0x000fca00078e0006 */
[----:B------:R0:W5:Y:S01]  /*0280*/  LDG.E R16, desc[UR4][R10.64+0x4] ;  /* 0x000004040a107981 */ /* 0x000162000c1e1900 */
[----:B------:R-:W-:-:S07]  /*0290*/  IMAD.MOV.U32 R19, RZ, RZ, RZ ;  /* 0x000000ffff137224 */ /* 0x000fce00078e00ff */
.L_x_4:
[----:B-----5:R-:W-:Y:S01]  /*02a0*/  SHF.R.U32.HI R24, RZ, R19, R16 ;  /* 0x00000013ff187219 */ /* 0x020fe20000011610 */
[----:B0-----:R-:W-:-:S03]  /*02b0*/  IMAD.SHL.U32 R10, R17, 0x20, RZ ;  /* 0x00000020110a7824 */ /* 0x001fc600078e00ff */
[----:B------:R-:W-:Y:S01]  /*02c0*/  LOP3.LUT R11, R24, 0x1, RZ, 0xc0, !PT ;  /* 0x00000001180b7812 */ /* 0x000fe200078ec0ff */
[----:B------:R-:W-:-:S03]  /*02d0*/  IMAD.IADD R10, R10, 0x1, R19 ;  /* 0x000000010a0a7824 */ /* 0x000fc600078e0213 */
[----:B------:R-:W-:Y:S01]  /*02e0*/  ISETP.NE.U32.AND P0, PT, R11, 0x1, PT ;  /* 0x000000010b00780c */ /* 0x000fe20003f05070 */
[----:B------:R-:W-:-:S03]  /*02f0*/  IMAD R11, R10, 0x5, RZ ;  /* 0x000000050a0b7824 */ /* 0x000fc600078e02ff */
[----:B------:R-:W-:Y:S01]  /*0300*/  R2P PR, R24, 0x7e ;  /* 0x0000007e18007804 */ /* 0x000fe20000000000 */
[----:B------:R-:W-:-:S08]  /*0310*/  IMAD.WIDE.U32 R10, R11, 0x4, R8 ;  /* 0x000000040b0a7825 */ /* 0x000fd000078e0008 */
[----:B------:R-:W2:Y:S04]  /*0320*/  @!P0 LDG.E R18, desc[UR4][R10.64] ;  /* 0x000000040a128981 */ /* 0x000ea8000c1e1900 */
[----:B------:R-:W3:Y:S04]  /*0330*/  @!P0 LDG.E R20, desc[UR4][R10.64+0x10] ;  /* 0x000010040a148981 */ /* 0x000ee8000c1e1900 */
[----:B------:R-:W4:Y:S04]  /*0340*/  @P1 LDG.E R22, desc[UR4][R10.64+0x14] ;  /* 0x000014040a161981 */ /* 0x000f28000c1e1900 */
[----:B------:R-:W4:Y:S04]  /*0350*/  @P2 LDG.E R26, desc[UR4][R10.64+0x28] ;  /* 0x000028040a1a2981 */ /* 0x000f28000c1e1900 */
[----:B------:R-:W4:Y:S04]  /*0360*/  @!P0 LDG.E R21, desc[UR4][R10.64+0x4] ;  /* 0x000004040a158981 */ /* 0x000f28000c1e1900 */
[----:B------:R-:W4:Y:S04]  /*0370*/  @!P0 LDG.E R23, desc[UR4][R10.64+0xc] ;  /* 0x00000c040a178981 */ /* 0x000f28000c1e1900 */
[----:B------:R-:W4:Y:S04]  /*0380*/  @P1 LDG.E R25, desc[UR4][R10.64+0x18] ;  /* 0x000018040a191981 */ /* 0x000f28000c1e1900 */
[----:B------:R-:W4:Y:S04]  /*0390*/  @P3 LDG.E R28, desc[UR4][R10.64+0x3c] ;  /* 0x00003c040a1c3981 */ /* 0x000f28000c1e1900 */
[----:B------:R-:W4:Y:S01]  /*03a0*/  @P6 LDG.E R27, desc[UR4][R10.64+0x7c] ;  /* 0x00007c040a1b6981 */ /* 0x000f22000c1e1900 */
[----:B--2---:R-:W-:-:S03]  /*03b0*/  @!P0 LOP3.LUT R15, R15, R18, RZ, 0x3c, !PT ;  /* 0x000000120f0f8212 */ /* 0x004fc600078e3cff */
[----:B------:R-:W2:Y:S01]  /*03c0*/  @!P0 LDG.E R18, desc[UR4][R10.64+0x8] ;  /* 0x000008040a128981 */ /* 0x000ea2000c1e1900 */
[----:B---3--:R-:W-:-:S03]  /*03d0*/  @!P0 LOP3.LUT R3, R3, R20, RZ, 0x3c, !PT ;  /* 0x0000001403038212 */ /* 0x008fc600078e3cff */
[----:B------:R-:W3:Y:S01]  /*03e0*/  @P1 LDG.E R20, desc[UR4][R10.64+0x24] ;  /* 0x000024040a141981 */ /* 0x000ee2000c1e1900 */
[----:B----4-:R-:W-:-:S03]  /*03f0*/  @P1 LOP3.LUT R15, R15, R22, RZ, 0x3c, !PT ;  /* 0x000000160f0f1212 */ /* 0x010fc600078e3cff */
[----:B------:R-:W4:Y:S01]  /*0400*/  @P2 LDG.E R22, desc[UR4][R10.64+0x38] ;  /* 0x000038040a162981 */ /* 0x000f22000c1e1900 */
[----:B------:R-:W-:-:S03]  /*0410*/  @P2 LOP3.LUT R15, R15, R26, RZ, 0x3c, !PT ;  /* 0x0000001a0f0f2212 */ /* 0x000fc600078e3cff */
[----:B------:R-:W4:Y:S01]  /*0420*/  @P4 LDG.E R26, desc[UR4][R10.64+0x50] ;  /* 0x000050040a1a4981 */ /* 0x000f22000c1e1900 */
[----:B------:R-:W-:-:S03]  /*0430*/  @!P0 LOP3.LUT R4, R4, R21, RZ, 0x3c, !PT ;  /* 0x0000001504048212 */ /* 0x000fc600078e3cff */
[----:B------:R-:W4:Y:S01]  /*0440*/  @P1 LDG.E R21, desc[UR4][R10.64+0x20] ;  /* 0x000020040a151981 */ /* 0x000f22000c1e1900 */
[----:B------:R-:W-:-:S03]  /*0450*/  @!P0 LOP3.LUT R2, R2, R23, RZ, 0x3c, !PT ;  /* 0x0000001702028212 */ /* 0x000fc600078e3cff */
[----:B------:R-:W4:Y:S01]  /*0460*/  @P2 LDG.E R23, desc[UR4][R10.64+0x2c] ;  /* 0x00002c040a172981 */ /* 0x000f22000c1e1900 */
[----:B------:R-:W-:-:S03]  /*0470*/  @P1 LOP3.LUT R4, R4, R25, RZ, 0x3c, !PT ;  /* 0x0000001904041212 */ /* 0x000fc600078e3cff */
[----:B------:R-:W4:Y:S01]  /*0480*/  @P2 LDG.E R25, desc[UR4][R10.64+0x34] ;  /* 0x000034040a192981 */ /* 0x000f22000c1e1900 */
[----:B--2---:R-:W-:-:S03]  /*0490*/  @!P0 LOP3.LUT R5, R5, R18, RZ, 0x3c, !PT ;  /* 0x0000001205058212 */ /* 0x004fc600078e3cff */
[----:B------:R-:W2:Y:S01]  /*04a0*/  @P1 LDG.E R18, desc[UR4][R10.64+0x1c] ;  /* 0x00001c040a121981 */ /* 0x000ea2000c1e1900 */
[----:B---3--:R-:W-:-:S03]  /*04b0*/  @P1 LOP3.LUT R3, R3, R20, RZ, 0x3c, !PT ;  /* 0x0000001403031212 */ /* 0x008fc600078e3cff */
[----:B------:R-:W3:Y:S01]  /*04c0*/  @P2 LDG.E R20, desc[UR4][R10.64+0x30] ;  /* 0x000030040a142981 */ /* 0x000ee2000c1e1900 */
[----:B----4-:R-:W-:-:S03]  /*04d0*/  @P2 LOP3.LUT R3, R3, R22, RZ, 0x3c, !PT ;  /* 0x0000001603032212 */ /* 0x010fc600078e3cff */
[----:B------:R-:W4:Y:S01]  /*04e0*/  @P3 LDG.E R22, desc[UR4][R10.64+0x4c] ;  /* 0x00004c040a163981 */ /* 0x000f22000c1e1900 */
[----:B------:R-:W-:-:S04]  /*04f0*/  @P3 LOP3.LUT R15, R15, R28, RZ, 0x3c, !PT ;  /* 0x0000001c0f0f3212 */ /* 0x000fc800078e3cff */
[----:B------:R-:W-:Y:S02]  /*0500*/  @P4 LOP3.LUT R15, R15, R26, RZ, 0x3c, !PT ;  /* 0x0000001a0f0f4212 */ /* 0x000fe400078e3cff */
[----:B------:R-:W-:Y:S01]  /*0510*/  @P1 LOP3.LUT R2, R2, R21, RZ, 0x3c, !PT ;  /* 0x0000001502021212 */ /* 0x000fe200078e3cff */
[----:B------:R-:W4:Y:S04]  /*0520*/  @P5 LDG.E R26, desc[UR4][R10.64+0x64] ;  /* 0x000064040a1a5981 */ /* 0x000f28000c1e1900 */
[----:B------:R-:W4:Y:S01]  /*0530*/  @P3 LDG.E R21, desc[UR4][R10.64+0x40] ;  /* 0x000040040a153981 */ /* 0x000f22000c1e1900 */
[----:B------:R-:W-:Y:S02]  /*0540*/  @P2 LOP3.LUT R4, R4, R23, RZ, 0x3c, !PT ;  /* 0x0000001704042212 */ /* 0x000fe400078e3cff */
[----:B------:R-:W-:Y:S01]  /*0550*/  @P2 LOP3.LUT R2, R2, R25, RZ, 0x3c, !PT ;  /* 0x0000001902022212 */ /* 0x000fe200078e3cff */
[----:B------:R-:W4:Y:S04]  /*0560*/  @P3 LDG.E R23, desc[UR4][R10.64+0x48] ;  /* 0x000048040a173981 */ /* 0x000f28000c1e1900 */
[----:B------:R-:W4:Y:S01]  /*0570*/  @P4 LDG.E R25, desc[UR4][R10.64+0x54] ;  /* 0x000054040a194981 */ /* 0x000f22000c1e1900 */
[----:B--2---:R-:W-:-:S03]  /*0580*/  @P1 LOP3.LUT R5, R5, R18, RZ, 0x3c, !PT ;  /* 0x0000001205051212 */ /* 0x004fc600078e3cff */
[----:B------:R-:W2:Y:S01]  /*0590*/  @P3 LDG.E R18, desc[UR4][R10.64+0x44] ;  /* 0x000044040a123981 */ /* 0x000ea2000c1e1900 */
[----:B---3--:R-:W-:-:S03]  /*05a0*/  @P2 LOP3.LUT R5, R5, R20, RZ, 0x3c, !PT ;  /* 0x0000001405052212 */ /* 0x008fc600078e3cff */
[----:B------:R-:W3:Y:S01]  /*05b0*/  @P4 LDG.E R20, desc[UR4][R10.64+0x58] ;  /* 0x000058040a144981 */ /* 0x000ee2000c1e1900 */
[----:B----4-:R-:W-:-:S03]  /*05c0*/  @P3 LOP3.LUT R3, R3, R22, RZ, 0x3c, !PT ;  /* 0x0000001603033212 */ /* 0x010fc600078e3cff */
[----:B------:R-:W4:Y:S01]  /*05d0*/  @P4 LDG.E R22, desc[UR4][R10.64+0x60] ;  /* 0x000060040a164981 */ /* 0x000f22000c1e1900 */
[----:B------:R-:W-:Y:S02]  /*05e0*/  LOP3.LUT P0, RZ, R24, 0x80, RZ, 0xc0, !PT ;  /* 0x0000008018ff7812 */ /* 0x000fe4000780c0ff */
[----:B------:R-:W-:Y:S02]  /*05f0*/  @P5 LOP3.LUT R15, R15, R26, RZ, 0x3c, !PT ;  /* 0x0000001a0f0f5212 */ /* 0x000fe400078e3cff */
[----:B------:R-:W4:Y:S01]  /*0600*/  @P6 LDG.E R26, desc[UR4][R10.64+0x78] ;  /* 0x000078040a1a6981 */ /* 0x000f22000c1e1900 */
[----:B------:R-:W-:-:S03]  /*0610*/  @P3 LOP3.LUT R4, R4, R21, RZ, 0x3c, !PT ;  /* 0x0000001504043212 */ /* 0x000fc600078e3cff */
[----:B------:R-:W4:Y:S01]  /*0620*/  @P4 LDG.E R21, desc[UR4][R10.64+0x5c] ;  /* 0x00005c040a154981 */ /* 0x000f22000c1e1900 */
[----:B------:R-:W-:-:S03]  /*0630*/  @P3 LOP3.LUT R2, R2, R23, RZ, 0x3c, !PT ;  /* 0x0000001702023212 */ /* 0x000fc600078e3cff */
[----:B------:R-:W4:Y:S01]  /*0640*/  @P5 LDG.E R23, desc[UR4][R10.64+0x68] ;  /* 0x000068040a175981 */ /* 0x000f22000c1e1900 */
[----:B------:R-:W-:-:S03]  /*0650*/  @P4 LOP3.LUT R4, R4, R25, RZ, 0x3c, !PT ;  /* 0x0000001904044212 */ /* 0x000fc600078e3cff */
[----:B------:R-:W4:Y:S01]  /*0660*/  @P5 LDG.E R25, desc[UR4][R10.64+0x70] ;  /* 0x000070040a195981 */ /* 0x000f22000c1e1900 */
[----:B--2---:R-:W-:-:S03]  /*0670*/  @P3 LOP3.LUT R5, R5, R18, RZ, 0x3c, !PT ;  /* 0x0000001205053212 */ /* 0x004fc600078e3cff */
[----:B------:R-:W2:Y:S01]  /*0680*/  @P5 LDG.E R18, desc[UR4][R10.64+0x6c] ;  /* 0x00006c040a125981 */ /* 0x000ea2000c1e1900 */
[----:B---3--:R-:W-:-:S03]  /*0690*/  @P4 LOP3.LUT R5, R5, R20, RZ, 0x3c, !PT ;  /* 0x0000001405054212 */ /* 0x008fc600078e3cff */
[----:B------:R-:W3:Y:S01]  /*06a0*/  @P5 LDG.E R20, desc[UR4][R10.64+0x74] ;  /* 0x000074040a145981 */ /* 0x000ee2000c1e1900 */
[----:B----4-:R-:W-:-:S03]  /*06b0*/  @P4 LOP3.LUT R3, R3, R22, RZ, 0x3c, !PT ;  /* 0x0000001603034212 */ /* 0x010fc600078e3cff */
[----:B------:R-:W4:Y:S01]  /*06c0*/  @P0 LDG.E R22, desc[UR4][R10.64+0x8c] ;  /* 0x00008c040a160981 */ /* 0x000f22000c1e1900 */
[----:B------:R-:W-:-:S03]  /*06d0*/  @P6 LOP3.LUT R15, R15, R26, RZ, 0x3c, !PT ;  /* 0x0000001a0f0f6212 */ /* 0x000fc600078e3cff */
        /* <DEDUP_REMOVED lines=13> */
[----:B------:R-:W-:Y:S02]  /*07b0*/  @P6 LOP3.LUT R4, R4, R27, RZ, 0x3c, !PT ;  /* 0x0000001b04046212 */ /* 0x000fe400078e3cff */
[----:B------:R-:W-:Y:S02]  /*07c0*/  @P6 LOP3.LUT R2, R2, R21, RZ, 0x3c, !PT ;  /* 0x0000001502026212 */ /* 0x000fe400078e3cff */
[----:B------:R-:W-:Y:S02]  /*07d0*/  @P0 LOP3.LUT R4, R4, R23, RZ, 0x3c, !PT ;  /* 0x0000001704040212 */ /* 0x000fe400078e3cff */
[----:B------:R-:W-:Y:S02]  /*07e0*/  @P0 LOP3.LUT R2, R2, R25, RZ, 0x3c, !PT ;  /* 0x0000001902020212 */ /* 0x000fe400078e3cff */
[----:B--2---:R-:W-:Y:S02]  /*07f0*/  @P6 LOP3.LUT R5, R5, R18, RZ, 0x3c, !PT ;  /* 0x0000001205056212 */ /* 0x004fe400078e3cff */
[----:B---3--:R-:W-:-:S02]  /*0800*/  @P6 LOP3.LUT R3, R3, R20, RZ, 0x3c, !PT ;  /* 0x0000001403036212 */ /* 0x008fc400078e3cff */
[----:B----4-:R-:W-:Y:S02]  /*0810*/  @P0 LOP3.LUT R5, R5, R22, RZ, 0x3c, !PT ;  /* 0x0000001605050212 */ /* 0x010fe400078e3cff */
[----:B------:R-:W-:Y:S02]  /*0820*/  @P0 LOP3.LUT R3, R3, R26, RZ, 0x3c, !PT ;  /* 0x0000001a03030212 */ /* 0x000fe400078e3cff */
[----:B------:R-:W-:-:S13]  /*0830*/  R2P PR, R24.B1, 0x7f ;  /* 0x0000007f18007804 */ /* 0x000fda0000001000 */
[----:B------:R-:W2:Y:S04]  /*0840*/  @P0 LDG.E R18, desc[UR4][R10.64+0xa0] ;  /* 0x0000a0040a120981 */ /* 0x000ea8000c1e1900 */
[----:B------:R-:W3:Y:S04]  /*0850*/  @P1 LDG.E R22, desc[UR4][R10.64+0xb4] ;  /* 0x0000b4040a161981 */ /* 0x000ee8000c1e1900 */
[----:B------:R-:W4:Y:S04]  /*0860*/  @P2 LDG.E R26, desc[UR4][R10.64+0xc8] ;  /* 0x0000c8040a1a2981 */ /* 0x000f28000c1e1900 */
[----:B------:R-:W4:Y:S04]  /*0870*/  @P3 LDG.E R28, desc[UR4][R10.64+0xdc] ;  /* 0x0000dc040a1c3981 */ /* 0x000f28000c1e1900 */
[----:B------:R-:W4:Y:S04]  /*0880*/  @P0 LDG.E R23, desc[UR4][R10.64+0xa4] ;  /* 0x0000a4040a170981 */ /* 0x000f28000c1e1900 */
[----:B------:R-:W4:Y:S04]  /*0890*/  @P0 LDG.E R20, desc[UR4][R10.64+0xa8] ;  /* 0x0000a8040a140981 */ /* 0x000f28000c1e1900 */
[----:B------:R-:W4:Y:S04]  /*08a0*/  @P4 LDG.E R25, desc[UR4][R10.64+0xf0] ;  /* 0x0000f0040a194981 */ /* 0x000f28000c1e1900 */
        /* <DEDUP_REMOVED lines=21> */
[----:B------:R-:W-:Y:S02]  /*0a00*/  LOP3.LUT P0, RZ, R24, 0x8000, RZ, 0xc0, !PT ;  /* 0x0000800018ff7812 */ /* 0x000fe4000780c0ff */
[----:B----4-:R-:W-:Y:S01]  /*0a10*/  @P5 LOP3.LUT R15, R15, R26, RZ, 0x3c, !PT ;  /* 0x0000001a0f0f5212 */ /* 0x010fe200078e3cff */
[----:B------:R-:W4:Y:S04]  /*0a20*/  @P3 LDG.E R24, desc[UR4][R10.64+0xe4] ;  /* 0x0000e4040a183981 */ /* 0x000f28000c1e1900 */
[----:B------:R-:W2:Y:S01]  /*0a30*/  @P6 LDG.E R26, desc[UR4][R10.64+0x118] ;  /* 0x000118040a1a6981 */ /* 0x000ea2000c1e1900 */
        /* <DEDUP_REMOVED lines=8> */
[----:B---3--:R-:W-:-:S03]  /*0ac0*/  @P2 LOP3.LUT R3, R3, R22, RZ, 0x3c, !PT ;  /* 0x0000001603032212 */ /* 0x008fc600078e3cff */
[----:B------:R-:W3:Y:S01]  /*0ad0*/  @P4 LDG.E R22, desc[UR4][R10.64+0x100] ;  /* 0x000100040a164981 */ /* 0x000ee2000c1e1900 */
[----:B--2---:R-:W-:-:S03]  /*0ae0*/  @P6 LOP3.LUT R15, R15, R26, RZ, 0x3c, !PT ;  /* 0x0000001a0f0f6212 */ /* 0x004fc600078e3cff */
[----:B------:R-:W2:Y:S01]  /*0af0*/  @P0 LDG.E R26, desc[UR4][R10.64+0x12c] ;  /* 0x00012c040a1a0981 */ /* 0x000ea2000c1e1900 */
[----:B----4-:R-:W-:-:S03]  /*0b00*/  @P2 LOP3.LUT R2, R2, R23, RZ, 0x3c, !PT ;  /* 0x0000001702022212 */ /* 0x010fc600078e3cff */
[----:B------:R-:W4:Y:S01]  /*0b10*/  @P4 LDG.E R23, desc[UR4][R10.64+0xfc] ;  /* 0x0000fc040a174981 */ /* 0x000f22000c1e1900 */
[----:B------:R-:W-:-:S03]  /*0b20*/  @P2 LOP3.LUT R5, R5, R20, RZ, 0x3c, !PT ;  /* 0x0000001405052212 */ /* 0x000fc600078e3cff */
[----:B------:R-:W4:Y:S01]  /*0b30*/  @P4 LDG.E R20, desc[UR4][R10.64+0xf8] ;  /* 0x0000f8040a144981 */ /* 0x000f22000c1e1900 */
[----:B------:R-:W-:Y:S02]  /*0b40*/  @P3 LOP3.LUT R2, R2, R27, RZ, 0x3c, !PT ;  /* 0x0000001b02023212 */ /* 0x000fe400078e3cff */
[----:B------:R-:W-:Y:S01]  /*0b50*/  @P3 LOP3.LUT R4, R4, R25, RZ, 0x3c, !PT ;  /* 0x0000001904043212 */ /* 0x000fe200078e3cff */
[----:B------:R-:W4:Y:S01]  /*0b60*/  @P5 LDG.E R27, desc[UR4][R10.64+0x110] ;  /* 0x000110040a1b5981 */ /* 0x000f22000c1e1900 */
[----:B------:R-:W-:-:S03]  /*0b70*/  @P3 LOP3.LUT R5, R5, R24, RZ, 0x3c, !PT ;  /* 0x0000001805053212 */ /* 0x000fc600078e3cff */
[----:B------:R-:W4:Y:S04]  /*0b80*/  @P5 LDG.E R25, desc[UR4][R10.64+0x108] ;  /* 0x000108040a195981 */ /* 0x000f28000c1e1900 */
        /* <DEDUP_REMOVED lines=19> */
[----:B------:R-:W-:-:S05]  /*0cc0*/  VIADD R19, R19, 0x10 ;  /* 0x0000001013137836 */ /* 0x000fca0000000000 */
[----:B------:R-:W-:Y:S02]  /*0cd0*/  ISETP.NE.AND P1, PT, R19, 0x20, PT ;  /* 0x000000201300780c */ /* 0x000fe40003f25270 */
[----:B------:R-:W-:Y:S02]  /*0ce0*/  @P5 LOP3.LUT R3, R3, R18, RZ, 0x3c, !PT ;  /* 0x0000001203035212 */ /* 0x000fe400078e3cff */
[----:B------:R-:W-:Y:S02]  /*0cf0*/  @P6 LOP3.LUT R4, R4, R21, RZ, 0x3c, !PT ;  /* 0x0000001504046212 */ /* 0x000fe400078e3cff */
[----:B---3--:R-:W-:-:S04]  /*0d00*/  @P6 LOP3.LUT R3, R3, R22, RZ, 0x3c, !PT ;  /* 0x0000001603036212 */ /* 0x008fc800078e3cff */
[----:B--2---:R-:W-:Y:S02]  /*0d10*/  @P0 LOP3.LUT R3, R3, R26, RZ, 0x3c, !PT ;  /* 0x0000001a03030212 */ /* 0x004fe400078e3cff */
[----:B----4-:R-:W-:Y:S02]  /*0d20*/  @P6 LOP3.LUT R2, R2, R23, RZ, 0x3c, !PT ;  /* 0x0000001702026212 */ /* 0x010fe400078e3cff */
[----:B------:R-:W-:Y:S02]  /*0d30*/  @P6 LOP3.LUT R5, R5, R20, RZ, 0x3c, !PT ;  /* 0x0000001405056212 */ /* 0x000fe400078e3cff */
[----:B------:R-:W-:Y:S02]  /*0d40*/  @P0 LOP3.LUT R2, R2, R27, RZ, 0x3c, !PT ;  /* 0x0000001b02020212 */ /* 0x000fe400078e3cff */
[----:B------:R-:W-:Y:S02]  /*0d50*/  @P0 LOP3.LUT R4, R4, R25, RZ, 0x3c, !PT ;  /* 0x0000001904040212 */ /* 0x000fe400078e3cff */
[----:B------:R-:W-:Y:S01]  /*0d60*/  @P0 LOP3.LUT R5, R5, R24, RZ, 0x3c, !PT ;  /* 0x0000001805050212 */ /* 0x000fe200078e3cff */
[----:B------:R-:W-:Y:S06]  /*0d70*/  @P1 BRA `(.L_x_4) ;  /* 0xfffffff400481947 */ /* 0x000fec000383ffff */
[----:B------:R-:W-:-:S05]  /*0d80*/  VIADD R17, R17, 0x1 ;  /* 0x0000000111117836 */ /* 0x000fca0000000000 */
[----:B------:R-:W-:-:S13]  /*0d90*/  ISETP.NE.AND P0, PT, R17, 0x5, PT ;  /* 0x000000051100780c */ /* 0x000fda0003f05270 */
[----:B------:R-:W-:Y:S05]  /*0da0*/  @P0 BRA `(.L_x_5) ;  /* 0xfffffff400300947 */ /* 0x000fea000383ffff */
[----:B------:R1:W-:Y:S01]  /*0db0*/  STG.E.64 desc[UR4][R6.64+0x8], R4 ;  /* 0x0000080406007986 */ /* 0x0003e2000c101b04 */
[----:B------:R-:W-:Y:S01]  /*0dc0*/  VIADD R14, R14, 0x1 ;  /* 0x000000010e0e7836 */ /* 0x000fe20000000000 */
[----:B------:R-:W-:Y:S02]  /*0dd0*/  LOP3.LUT R11, R13, 0x3, RZ, 0xc0, !PT ;  /* 0x000000030d0b7812 */ /* 0x000fe400078ec0ff */
[----:B------:R1:W-:Y:S02]  /*0de0*/  STG.E.64 desc[UR4][R6.64+0x10], R2 ;  /* 0x0000100206007986 */ /* 0x0003e4000c101b04 */
[----:B------:R-:W-:Y:S02]  /*0df0*/  ISETP.GE.U32.AND P0, PT, R14, R11, PT ;  /* 0x0000000b0e00720c */ /* 0x000fe40003f06070 */
[----:B------:R1:W-:Y:S11]  /*0e00*/  STG.E desc[UR4][R6.64+0x4], R15 ;  /* 0x0000040f06007986 */ /* 0x0003f6000c101904 */
[----:B------:R-:W-:Y:S05]  /*0e10*/  @!P0 BRA `(.L_x_6) ;  /* 0xfffffff400048947 */ /* 0x000fea000383ffff */
.L_x_3:
[----:B------:R-:W-:Y:S05]  /*0e20*/  BSYNC.RECONVERGENT B1 ;  /* 0x0000000000017941 */ /* 0x000fea0003800200 */
.L_x_2:
[C---:B------:R-:W-:Y:S01]  /*0e30*/  ISETP.GT.U32.AND P0, PT, R13.reuse, 0x3, PT ;  /* 0x000000030d00780c */ /* 0x040fe20003f04070 */
[----:B------:R-:W-:Y:S01]  /*0e40*/  VIADD R12, R12, 0x1 ;  /* 0x000000010c0c7836 */ /* 0x000fe20000000000 */
[--C-:B------:R-:W-:Y:S02]  /*0e50*/  SHF.R.U64 R13, R13, 0x2, R0.reuse ;  /* 0x000000020d0d7819 */ /* 0x100fe40000001200 */
[----:B------:R-:W-:Y:S02]  /*0e60*/  ISETP.GT.U32.AND.EX P0, PT, R0, RZ, PT, P0 ;  /* 0x000000ff0000720c */ /* 0x000fe40003f04100 */
[----:B------:R-:W-:-:S11]  /*0e70*/  SHF.R.U32.HI R0, RZ, 0x2, R0 ;  /* 0x00000002ff007819 */ /* 0x000fd60000011600 */
[----:B------:R-:W-:Y:S05]  /*0e80*/  @P0 BRA `(.L_x_7) ;  /* 0xfffffff000c80947 */ /* 0x000fea000383ffff */
.L_x_1:
[----:B------:R-:W-:Y:S05]  /*0e90*/  BSYNC.RECONVERGENT B0 ;  /* 0x0000000000007941 */ /* 0x000fea0003800200 */
.L_x_0:
[----:B------:R-:W-:Y:S04]  /*0ea0*/  STG.E.64 desc[UR4][R6.64+0x18], RZ ;  /* 0x000018ff06007986 */ /* 0x000fe8000c101b04 */
[----:B------:R-:W-:Y:S04]  /*0eb0*/  STG.E desc[UR4][R6.64+0x20], RZ ;  /* 0x000020ff06007986 */ /* 0x000fe8000c101904 */
[----:B------:R-:W-:Y:S01]  /*0ec0*/  STG.E.64 desc[UR4][R6.64+0x28], RZ ;  /* 0x000028ff06007986 */ /* 0x000fe2000c101b04 */
[----:B------:R-:W-:Y:S05]  /*0ed0*/  EXIT ;  /* 0x000000000000794d */ /* 0x000fea0003800000 */
.L_x_8:
[----:B------:R-:W-:-:S00]  /*0ee0*/  BRA `(.L_x_8) ;  /* 0xfffffffc00fc7947 */ /* 0x000fc0000383ffff */
[----:B------:R-:W-:-:S00]  /*0ef0*/  NOP ;  /* 0x0000000000007918 */ /* 0x000fc00000000000 */
        /* <DEDUP_REMOVED lines=8> */
.L_x_40:


//--------------------- .text._Z25reset_is_end_state_kernelPb --------------------------
	.section	.text._Z25reset_is_end_state_kernelPb,"ax",@progbits
	.align	128
        .global         _Z25reset_is_end_state_kernelPb
        .type           _Z25reset_is_end_state_kernelPb,@function
        .size           _Z25reset_is_end_state_kernelPb,(.L_x_41 - _Z25reset_is_end_state_kernelPb)
        .other          _Z25reset_is_end_state_kernelPb,@"STO_CUDA_ENTRY STV_DEFAULT"
_Z25reset_is_end_state_kernelPb:
.text._Z25reset_is_end_state_kernelPb:
[----:B------:R-:W-:Y:S08]  /*0000*/  LDC R1, c[0x0][0x37c] ;  /* 0x0000df00ff017b82 */ /* 0x000ff00000000800 */
[----:B------:R-:W0:Y:S01]  /*0010*/  LDC.64 R2, c[0x0][0x380] ;  /* 0x0000e000ff027b82 */ /* 0x000e220000000a00 */
[----:B------:R-:W0:Y:S02]  /*0020*/  LDCU.64 UR4, c[0x0][0x358] ;  /* 0x00006b00ff0477ac */ /* 0x000e240008000a00 */
[----:B0-----:R-:W-:Y:S01]  /*0030*/  STG.E.U8 desc[UR4][R2.64], RZ ;  /* 0x000000ff02007986 */ /* 0x001fe2000c101104 */
[----:B------:R-:W-:Y:S05]  /*0040*/  EXIT ;  /* 0x000000000000794d */ /* 0x000fea0003800000 */
.L_x_9:
        /* <DEDUP_REMOVED lines=11> */
.L_x_41:


//--------------------- .text._Z19is_end_state_kernelPiPb --------------------------
	.section	.text._Z19is_end_state_kernelPiPb,"ax",@progbits
	.align	128
        .global         _Z19is_end_state_kernelPiPb
        .type           _Z19is_end_state_kernelPiPb,@function
        .size           _Z19is_end_state_kernelPiPb,(.L_x_42 - _Z19is_end_state_kernelPiPb)
        .other          _Z19is_end_state_kernelPiPb,@"STO_CUDA_ENTRY STV_DEFAULT"
_Z19is_end_state_kernelPiPb:
.text._Z19is_end_state_kernelPiPb:
[----:B------:R-:W-:Y:S01]  /*0000*/  LDC R1, c[0x0][0x37c] ;  /* 0x0000df00ff017b82 */ /* 0x000fe20000000800 */
[----:B------:R-:W0:Y:S07]  /*0010*/  S2R R0, SR_TID.X ;  /* 0x0000000000007919 */ /* 0x000e2e0000002100 */
[----:B------:R-:W0:Y:S08]  /*0020*/  S2UR UR4, SR_CTAID.X ;  /* 0x00000000000479c3 */ /* 0x000e300000002500 */
[----:B------:R-:W0:Y:S02]  /*0030*/  LDC R3, c[0x0][0x360] ;  /* 0x0000d800ff037b82 */ /* 0x000e240000000800 */
[----:B0-----:R-:W-:-:S05]  /*0040*/  IMAD R0, R3, UR4, R0 ;  /* 0x0000000403007c24 */ /* 0x001fca000f8e0200 */
[----:B------:R-:W-:-:S13]  /*0050*/  ISETP.GT.AND P0, PT, R0, 0x3, PT ;  /* 0x000000030000780c */ /* 0x000fda0003f04270 */
[----:B------:R-:W-:Y:S05]  /*0060*/  @P0 EXIT ;  /* 0x000000000000094d */ /* 0x000fea0003800000 */
[----:B------:R-:W0:Y:S01]  /*0070*/  LDC.64 R2, c[0x0][0x380] ;  /* 0x0000e000ff027b82 */ /* 0x000e220000000a00 */
[----:B------:R-:W1:Y:S01]  /*0080*/  LDCU.64 UR4, c[0x0][0x358] ;  /* 0x00006b00ff0477ac */ /* 0x000e620008000a00 */
[----:B------:R-:W-:-:S04]  /*0090*/  IMAD R5, R0, 0xf, RZ ;  /* 0x0000000f00057824 */ /* 0x000fc800078e02ff */
[----:B0-----:R-:W-:-:S05]  /*00a0*/  IMAD.WIDE R2, R5, 0x4, R2 ;  /* 0x0000000405027825 */ /* 0x001fca00078e0202 */
[----:B-1----:R-:W2:Y:S01]  /*00b0*/  LDG.E R0, desc[UR4][R2.64] ;  /* 0x0000000402007981 */ /* 0x002ea2000c1e1900 */
[----:B------:R-:W-:Y:S01]  /*00c0*/  BSSY.RECONVERGENT B0, `(.L_x_10) ;  /* 0x000000c000007945 */ /* 0x000fe20003800200 */
[----:B--2---:R-:W-:-:S13]  /*00d0*/  ISETP.GT.AND P0, PT, R0, 0x8, PT ;  /* 0x000000080000780c */ /* 0x004fda0003f04270 */
[----:B------:R-:W-:Y:S05]  /*00e0*/  @P0 BRA `(.L_x_11) ;  /* 0x0000000000240947 */ /* 0x000fea0003800000 */
[----:B------:R-:W2:Y:S02]  /*00f0*/  LDG.E R0, desc[UR4][R2.64+0x4] ;  /* 0x0000040402007981 */ /* 0x000ea4000c1e1900 */
[----:B--2---:R-:W-:-:S13]  /*0100*/  ISETP.GT.AND P0, PT, R0, 0x8, PT ;  /* 0x000000080000780c */ /* 0x004fda0003f04270 */
[----:B------:R-:W-:Y:S05]  /*0110*/  @P0 BRA `(.L_x_11) ;  /* 0x0000000000180947 */ /* 0x000fea0003800000 */
[----:B------:R-:W2:Y:S02]  /*0120*/  LDG.E R0, desc[UR4][R2.64+0x8] ;  /* 0x0000080402007981 */ /* 0x000ea4000c1e1900 */
[----:B--2---:R-:W-:-:S13]  /*0130*/  ISETP.GT.AND P0, PT, R0, 0x8, PT ;  /* 0x000000080000780c */ /* 0x004fda0003f04270 */
[----:B------:R-:W-:Y:S05]  /*0140*/  @P0 BRA `(.L_x_11) ;  /* 0x00000000000c0947 */ /* 0x000fea0003800000 */
[----:B------:R-:W2:Y:S02]  /*0150*/  LDG.E R2, desc[UR4][R2.64+0xc] ;  /* 0x00000c0402027981 */ /* 0x000ea4000c1e1900 */
[----:B--2---:R-:W-:-:S13]  /*0160*/  ISETP.GE.AND P0, PT, R2, 0x9, PT ;  /* 0x000000090200780c */ /* 0x004fda0003f06270 */
[----:B------:R-:W-:Y:S05]  /*0170*/  @!P0 EXIT ;  /* 0x000000000000894d */ /* 0x000fea0003800000 */
.L_x_11:
[----:B------:R-:W-:Y:S05]  /*0180*/  BSYNC.RECONVERGENT B0 ;  /* 0x0000000000007941 */ /* 0x000fea0003800200 */
.L_x_10:
[----:B------:R-:W0:Y:S01]  /*0190*/  LDC.64 R2, c[0x0][0x388] ;  /* 0x0000e200ff027b82 */ /* 0x000e220000000a00 */
[----:B------:R-:W-:-:S05]  /*01a0*/  IMAD.MOV.U32 R0, RZ, RZ, 0x1 ;  /* 0x00000001ff007424 */ /* 0x000fca00078e00ff */
[----:B0-----:R-:W-:Y:S01]  /*01b0*/  STG.E.U8 desc[UR4][R2.64], R0 ;  /* 0x0000000002007986 */ /* 0x001fe2000c101104 */
[----:B------:R-:W-:Y:S05]  /*01c0*/  EXIT ;  /* 0x000000000000794d */ /* 0x000fea0003800000 */
.L_x_12:
        /* <DEDUP_REMOVED lines=11> */
.L_x_42:


//--------------------- .text._Z23update_env_after_kernelPiPdP17curandStateXORWOW --------------------------
	.section	.text._Z23update_env_after_kernelPiPdP17curandStateXORWOW,"ax",@progbits
	.align	128
        .global         _Z23update_env_after_kernelPiPdP17curandStateXORWOW
        .type           _Z23update_env_after_kernelPiPdP17curandStateXORWOW,@function
        .size           _Z23update_env_after_kernelPiPdP17curandStateXORWOW,(.L_x_43 - _Z23update_env_after_kernelPiPdP17curandStateXORWOW)
        .other          _Z23update_env_after_kernelPiPdP17curandStateXORWOW,@"STO_CUDA_ENTRY STV_DEFAULT"
_Z23update_env_after_kernelPiPdP17curandStateXORWOW:
.text._Z23update_env_after_kernelPiPdP17curandStateXORWOW:
[----:B------:R-:W0:Y:S01]  /*0000*/  LDC R1, c[0x0][0x37c] ;  /* 0x0000df00ff017b82 */ /* 0x000e220000000800 */
[----:B------:R-:W1:Y:S01]  /*0010*/  S2R R2, SR_TID.X ;  /* 0x0000000000027919 */ /* 0x000e620000002100 */
[----:B------:R-:W2:Y:S06]  /*0020*/  LDCU UR5, c[0x0][0x2fc] ;  /* 0x00005f80ff0577ac */ /* 0x000eac0008000800 */
[----:B------:R-:W1:Y:S01]  /*0030*/  S2UR UR6, SR_CTAID.X ;  /* 0x00000000000679c3 */ /* 0x000e620000002500 */
[----:B0-----:R-:W-:Y:S01]  /*0040*/  VIADD R1, R1, 0xffffffd8 ;  /* 0xffffffd801017836 */ /* 0x001fe20000000000 */
[----:B------:R-:W0:Y:S06]  /*0050*/  LDCU UR4, c[0x0][0x2f8] ;  /* 0x00005f00ff0477ac */ /* 0x000e2c0008000800 */
[----:B------:R-:W1:Y:S01]  /*0060*/  LDC R3, c[0x0][0x360] ;  /* 0x0000d800ff037b82 */ /* 0x000e620000000800 */
[----:B0-----:R-:W-:-:S05]  /*0070*/  IADD3 R19, P1, PT, R1, UR4, RZ ;  /* 0x0000000401137c10 */ /* 0x001fca000ff3e0ff */
[----:B--2---:R-:W-:Y:S02]  /*0080*/  IMAD.X R18, RZ, RZ, UR5, P1 ;  /* 0x00000005ff127e24 */ /* 0x004fe400088e06ff */
[----:B-1----:R-:W-:-:S05]  /*0090*/  IMAD R2, R3, UR6, R2 ;  /* 0x0000000603027c24 */ /* 0x002fca000f8e0202 */
[----:B------:R-:W-:-:S13]  /*00a0*/  ISETP.GT.AND P0, PT, R2, 0x3, PT ;  /* 0x000000030200780c */ /* 0x000fda0003f04270 */
[----:B------:R-:W-:Y:S05]  /*00b0*/  @P0 EXIT ;  /* 0x000000000000094d */ /* 0x000fea0003800000 */
[----:B------:R-:W0:Y:S01]  /*00c0*/  LDC.64 R4, c[0x0][0x380] ;  /* 0x0000e000ff047b82 */ /* 0x000e220000000a00 */
[C---:B------:R-:W-:Y:S01]  /*00d0*/  ISETP.GT.AND P0, PT, R2.reuse, 0x1, PT ;  /* 0x000000010200780c */ /* 0x040fe20003f04270 */
[----:B------:R-:W-:Y:S01]  /*00e0*/  IMAD R3, R2, 0xf, RZ ;  /* 0x0000000f02037824 */ /* 0x000fe200078e02ff */
[----:B------:R-:W1:Y:S01]  /*00f0*/  LDCU.64 UR36, c[0x0][0x358] ;  /* 0x00006b00ff2477ac */ /* 0x000e620008000a00 */
[----:B------:R-:W-:Y:S01]  /*0100*/  BSSY.RECONVERGENT B0, `(.L_x_13) ;  /* 0x000003f000007945 */ /* 0x000fe20003800200 */
[----:B------:R-:W-:Y:S01]  /*0110*/  IMAD.MOV.U32 R0, RZ, RZ, 0x2f800000 ;  /* 0x2f800000ff007424 */ /* 0x000fe200078e00ff */
[----:B------:R-:W-:Y:S02]  /*0120*/  UMOV UR4, 0x33333333 ;  /* 0x3333333300047882 */ /* 0x000fe40000000000 */
[----:B------:R-:W2:Y:S01]  /*0130*/  LDC.64 R8, c[0x0][0x390] ;  /* 0x0000e400ff087b82 */ /* 0x000ea20000000a00 */
[----:B------:R-:W-:Y:S01]  /*0140*/  UMOV UR5, 0x3fd33333 ;  /* 0x3fd3333300057882 */ /* 0x000fe20000000000 */
[----:B0-----:R-:W-:-:S04]  /*0150*/  IMAD.WIDE R16, R3, 0x4, R4 ;  /* 0x0000000403107825 */ /* 0x001fc800078e0204 */
[----:B------:R-:W-:-:S04]  /*0160*/  IMAD.WIDE.U32 R4, R3, 0x4, R4 ;  /* 0x0000000403047825 */ /* 0x000fc800078e0004 */
[----:B--2---:R-:W-:-:S04]  /*0170*/  IMAD.WIDE R6, R2, 0x30, R8 ;  /* 0x0000003002067825 */ /* 0x004fc800078e0208 */
[----:B------:R-:W-:Y:S01]  /*0180*/  IMAD.WIDE.U32 R8, R2, 0x30, R8 ;  /* 0x0000003002087825 */ /* 0x000fe200078e0008 */
[----:B-1----:R-:W-:Y:S06]  /*0190*/  @P0 BRA `(.L_x_14) ;  /* 0x00000000006c0947 */ /* 0x002fec0003800000 */
[----:B------:R-:W2:Y:S04]  /*01a0*/  LDG.E.64 R14, desc[UR36][R6.64] ;  /* 0x00000024060e7981 */ /* 0x000ea8000c1e1b00 */
[----:B------:R-:W3:Y:S04]  /*01b0*/  LDG.E.64 R12, desc[UR36][R6.64+0x10] ;  /* 0x00001024060c7981 */ /* 0x000ee8000c1e1b00 */
[----:B------:R-:W4:Y:S01]  /*01c0*/  LDG.E.64 R10, desc[UR36][R6.64+0x8] ;  /* 0x00000824060a7981 */ /* 0x000f22000c1e1b00 */
[----:B--2---:R-:W-:Y:S01]  /*01d0*/  SHF.R.U32.HI R20, RZ, 0x2, R15 ;  /* 0x00000002ff147819 */ /* 0x004fe2000001160f */
[----:B------:R-:W-:-:S03]  /*01e0*/  VIADD R14, R14, 0x587c5 ;  /* 0x000587c50e0e7836 */ /* 0x000fc60000000000 */
[----:B------:R-:W-:Y:S01]  /*01f0*/  LOP3.LUT R20, R20, R15, RZ, 0x3c, !PT ;  /* 0x0000000f14147212 */ /* 0x000fe200078e3cff */
[----:B---3--:R-:W-:Y:S01]  /*0200*/  IMAD.MOV.U32 R23, RZ, RZ, R12 ;  /* 0x000000ffff177224 */ /* 0x008fe200078e000c */
[----:B------:R-:W-:Y:S02]  /*0210*/  SHF.L.U32 R3, R13, 0x4, RZ ;  /* 0x000000040d037819 */ /* 0x000fe400000006ff */
[----:B----4-:R-:W-:Y:S01]  /*0220*/  MOV R22, R11 ;  /* 0x0000000b00167202 */ /* 0x010fe20000000f00 */
[----:B------:R-:W-:-:S04]  /*0230*/  IMAD.SHL.U32 R15, R20, 0x2, RZ ;  /* 0x00000002140f7824 */ /* 0x000fc800078e00ff */
[----:B------:R0:W-:Y:S01]  /*0240*/  STG.E.64 desc[UR36][R6.64+0x8], R22 ;  /* 0x0000081606007986 */ /* 0x0001e2000c101b24 */
[----:B------:R-:W-:Y:S01]  /*0250*/  LOP3.LUT R20, R20, R15, R3, 0x96, !PT ;  /* 0x0000000f14147212 */ /* 0x000fe200078e9603 */
[----:B------:R-:W-:-:S03]  /*0260*/  IMAD.MOV.U32 R15, RZ, RZ, R10 ;  /* 0x000000ffff0f7224 */ /* 0x000fc600078e000a */
[----:B------:R-:W-:Y:S01]  /*0270*/  LOP3.LUT R21, R20, R13, RZ, 0x3c, !PT ;  /* 0x0000000d14157212 */ /* 0x000fe200078e3cff */
[----:B------:R-:W-:Y:S01]  /*0280*/  IMAD.MOV.U32 R20, RZ, RZ, R13 ;  /* 0x000000ffff147224 */ /* 0x000fe200078e000d */
[----:B------:R0:W-:Y:S02]  /*0290*/  STG.E.64 desc[UR36][R6.64], R14 ;  /* 0x0000000e06007986 */ /* 0x0001e4000c101b24 */
[----:B------:R-:W-:Y:S02]  /*02a0*/  IADD3 R3, PT, PT, R21, R14, RZ ;  /* 0x0000000e15037210 */ /* 0x000fe40007ffe0ff */
[----:B------:R0:W-:Y:S02]  /*02b0*/  STG.E.64 desc[UR36][R6.64+0x10], R20 ;  /* 0x0000101406007986 */ /* 0x0001e4000c101b24 */
[----:B------:R-:W-:-:S05]  /*02c0*/  I2FP.F32.U32 R3, R3 ;  /* 0x0000000300037245 */ /* 0x000fca0000201000 */
[----:B------:R-:W-:-:S04]  /*02d0*/  FFMA R3, R3, R0, 1.1641532182693481445e-10 ;  /* 0x2f00000003037423 */ /* 0x000fc80000000000 */
[----:B------:R-:W1:Y:S02]  /*02e0*/  F2F.F64.F32 R10, R3 ;  /* 0x00000003000a7310 */ /* 0x000e640000201800 */
[----:B-1----:R-:W-:-:S14]  /*02f0*/  DSETP.GEU.AND P0, PT, R10, UR4, PT ;  /* 0x000000040a007e2a */ /* 0x002fdc000bf0e000 */
[----:B0-----:R-:W-:Y:S05]  /*0300*/  @P0 BRA `(.L_x_15) ;  /* 0x0000000000780947 */ /* 0x001fea0003800000 */
[----:B------:R-:W2:Y:S02]  /*0310*/  LDG.E R3, desc[UR36][R16.64+0x24] ;  /* 0x0000242410037981 */ /* 0x000ea4000c1e1900 */
[----:B--2---:R-:W-:-:S05]  /*0320*/  VIADD R3, R3, 0x1 ;  /* 0x0000000103037836 */ /* 0x004fca0000000000 */
[----:B------:R0:W-:Y:S01]  /*0330*/  STG.E desc[UR36][R16.64+0x24], R3 ;  /* 0x0000240310007986 */ /* 0x0001e2000c101924 */
[----:B------:R-:W-:Y:S05]  /*0340*/  BRA `(.L_x_15) ;  /* 0x0000000000687947 */ /* 0x000fea0003800000 */
.L_x_14:
        /* <DEDUP_REMOVED lines=20> */
[----:B------:R-:W0:Y:S02]  /*0490*/  F2F.F64.F32 R10, R3 ;  /* 0x00000003000a7310 */ /* 0x000e240000201800 */
[----:B0-----:R-:W-:-:S14]  /*04a0*/  DSETP.GEU.AND P0, PT, R10, UR4, PT ;  /* 0x000000040a007e2a */ /* 0x001fdc000bf0e000 */
[----:B-1----:R-:W-:Y:S05]  /*04b0*/  @P0 BRA `(.L_x_15) ;  /* 0x00000000000c0947 */ /* 0x002fea0003800000 */
[----:B------:R-:W2:Y:S02]  /*04c0*/  LDG.E R3, desc[UR36][R4.64+0x28] ;  /* 0x0000282404037981 */ /* 0x000ea4000c1e1900 */
[----:B--2---:R-:W-:-:S05]  /*04d0*/  VIADD R3, R3, 0x1 ;  /* 0x0000000103037836 */ /* 0x004fca0000000000 */
[----:B------:R1:W-:Y:S02]  /*04e0*/  STG.E desc[UR36][R4.64+0x28], R3 ;  /* 0x0000280304007986 */ /* 0x0003e4000c101924 */
.L_x_15:
[----:B------:R-:W-:Y:S05]  /*04f0*/  BSYNC.RECONVERGENT B0 ;  /* 0x0000000000007941 */ /* 0x000fea0003800200 */
.L_x_13:
[C---:B01----:R-:W-:Y:S01]  /*0500*/  LOP3.LUT R3, R2.reuse, 0x1, RZ, 0xc0, !PT ;  /* 0x0000000102037812 */ /* 0x043fe200078ec0ff */
[----:B------:R-:W-:Y:S01]  /*0510*/  BSSY.RECONVERGENT B0, `(.L_x_16) ;  /* 0x000001f000007945 */ /* 0x000fe20003800200 */
[----:B------:R-:W-:Y:S02]  /*0520*/  LOP3.LUT R10, R2, 0x80000001, RZ, 0xc0, !PT ;  /* 0x80000001020a7812 */ /* 0x000fe400078ec0ff */
[----:B------:R-:W-:Y:S02]  /*0530*/  ISETP.NE.U32.AND P1, PT, R3, 0x1, PT ;  /* 0x000000010300780c */ /* 0x000fe40003f25070 */
[----:B------:R-:W-:-:S11]  /*0540*/  ISETP.NE.AND P0, PT, R10, 0x1, PT ;  /* 0x000000010a00780c */ /* 0x000fd60003f05270 */
[----:B------:R-:W-:Y:S05]  /*0550*/  @!P1 BRA `(.L_x_17) ;  /* 0x0000000000689947 */ /* 0x000fea0003800000 */
        /* <DEDUP_REMOVED lines=25> */
[----:B------:R0:W-:Y:S02]  /*06f0*/  STG.E desc[UR36][R16.64+0x2c], R3 ;  /* 0x00002c0310007986 */ /* 0x0001e4000c101924 */
.L_x_17:
[----:B------:R-:W-:Y:S05]  /*0700*/  BSYNC.RECONVERGENT B0 ;  /* 0x0000000000007941 */ /* 0x000fea0003800200 */
.L_x_16:
[----:B------:R-:W-:Y:S04]  /*0710*/  BSSY.RECONVERGENT B0, `(.L_x_18) ;  /* 0x000001b000007945 */ /* 0x000fe80003800200 */
[----:B------:R-:W-:Y:S05]  /*0720*/  @P0 BRA `(.L_x_19) ;  /* 0x0000000000640947 */ /* 0x000fea0003800000 */
[----:B------:R-:W2:Y:S04]  /*0730*/  LDG.E.64 R12, desc[UR36][R8.64] ;  /* 0x00000024080c7981 */ /* 0x000ea8000c1e1b00 */
[----:B------:R-:W0:Y:S04]  /*0740*/  LDG.E.64 R10, desc[UR36][R8.64+0x10] ;  /* 0x00001024080a7981 */ /* 0x000e28000c1e1b00 */
[----:B------:R-:W3:Y:S01]  /*0750*/  LDG.E.64 R6, desc[UR36][R8.64+0x8] ;  /* 0x0000082408067981 */ /* 0x000ee2000c1e1b00 */
[----:B--2---:R-:W-:Y:S01]  /*0760*/  SHF.R.U32.HI R14, RZ, 0x2, R13 ;  /* 0x00000002ff0e7819 */ /* 0x004fe2000001160d */
[----:B------:R-:W-:-:S03]  /*0770*/  VIADD R12, R12, 0x587c5 ;  /* 0x000587c50c0c7836 */ /* 0x000fc60000000000 */
[----:B------:R-:W-:Y:S02]  /*0780*/  LOP3.LUT R14, R14, R13, RZ, 0x3c, !PT ;  /* 0x0000000d0e0e7212 */ /* 0x000fe400078e3cff */
[----:B0-----:R-:W-:-:S03]  /*0790*/  SHF.L.U32 R3, R11, 0x4, RZ ;  /* 0x000000040b037819 */ /* 0x001fc600000006ff */
[----:B------:R-:W-:-:S05]  /*07a0*/  IMAD.SHL.U32 R13, R14, 0x2, RZ ;  /* 0x000000020e0d7824 */ /* 0x000fca00078e00ff */
[----:B------:R-:W-:Y:S01]  /*07b0*/  LOP3.LUT R14, R14, R13, R3, 0x96, !PT ;  /* 0x0000000d0e0e7212 */ /* 0x000fe200078e9603 */
[----:B---3--:R-:W-:-:S03]  /*07c0*/  IMAD.MOV.U32 R13, RZ, RZ, R6 ;  /* 0x000000ffff0d7224 */ /* 0x008fc600078e0006 */
        /* <DEDUP_REMOVED lines=8> */
[----:B0-----:R-:W-:Y:S01]  /*0850*/  DSETP.GEU.AND P0, PT, R20, UR4, PT ;  /* 0x0000000414007e2a */ /* 0x001fe2000bf0e000 */
[----:B------:R-:W-:Y:S01]  /*0860*/  IMAD.MOV.U32 R21, RZ, RZ, R10 ;  /* 0x000000ffff157224 */ /* 0x000fe200078e000a */
[----:B------:R-:W-:-:S05]  /*0870*/  MOV R20, R7 ;  /* 0x0000000700147202 */ /* 0x000fca0000000f00 */
[----:B------:R1:W-:Y:S07]  /*0880*/  STG.E.64 desc[UR36][R8.64+0x8], R20 ;  /* 0x0000081408007986 */ /* 0x0003ee000c101b24 */
[----:B------:R-:W2:Y:S02]  /*0890*/  @!P0 LDG.E R0, desc[UR36][R4.64+0x30] ;  /* 0x0000302404008981 */ /* 0x000ea4000c1e1900 */
[----:B--2---:R-:W-:-:S05]  /*08a0*/  @!P0 VIADD R7, R0, 0x1 ;  /* 0x0000000100078836 */ /* 0x004fca0000000000 */
[----:B------:R1:W-:Y:S02]  /*08b0*/  @!P0 STG.E desc[UR36][R4.64+0x30], R7 ;  /* 0x0000300704008986 */ /* 0x0003e4000c101924 */
.L_x_19:
[----:B------:R-:W-:Y:S05]  /*08c0*/  BSYNC.RECONVERGENT B0 ;  /* 0x0000000000007941 */ /* 0x000fea0003800200 */
.L_x_18:
[----:B-1----:R-:W2:Y:S04]  /*08d0*/  LDG.E R5, desc[UR36][R16.64+0x4] ;  /* 0x0000042410057981 */ /* 0x002ea8000c1e1900 */
[----:B------:R-:W2:Y:S04]  /*08e0*/  LDG.E R4, desc[UR36][R16.64+0x28] ;  /* 0x0000282410047981 */ /* 0x000ea8000c1e1900 */
[----:B------:R-:W3:Y:S04]  /*08f0*/  LDG.E R0, desc[UR36][R16.64] ;  /* 0x0000002410007981 */ /* 0x000ee8000c1e1900 */
[----:B0-----:R-:W3:Y:S04]  /*0900*/  LDG.E R3, desc[UR36][R16.64+0x24] ;  /* 0x0000242410037981 */ /* 0x001ee8000c1e1900 */
[----:B------:R-:W4:Y:S04]  /*0910*/  LDG.E R8, desc[UR36][R16.64+0xc] ;  /* 0x00000c2410087981 */ /* 0x000f28000c1e1900 */
[----:B------:R-:W5:Y:S01]  /*0920*/  LDG.E R6, desc[UR36][R16.64+0x8] ;  /* 0x0000082410067981 */ /* 0x000f62000c1e1900 */
[----:B------:R-:W-:Y:S01]  /*0930*/  MOV R22, 0x60 ;  /* 0x0000006000167802 */ /* 0x000fe20000000f00 */
[----:B------:R-:W0:Y:S02]  /*0940*/  LDCU.64 UR4, c[0x4][0x48] ;  /* 0x01000900ff0477ac */ /* 0x000e240008000a00 */
[----:B------:R-:W-:Y:S04]  /*0950*/  STL [R1+0x10], RZ ;  /* 0x000010ff01007387 */ /* 0x000fe80000100800 */
[----:B------:R-:W-:Y:S04]  /*0960*/  STG.E desc[UR36][R16.64+0x2c], RZ ;  /* 0x00002cff10007986 */ /* 0x000fe8000c101924 */
[----:B------:R-:W-:Y:S04]  /*0970*/  STG.E desc[UR36][R16.64+0x30], RZ ;  /* 0x000030ff10007986 */ /* 0x000fe8000c101924 */
[----:B------:R-:W-:Y:S04]  /*0980*/  STG.E desc[UR36][R16.64+0x34], RZ ;  /* 0x000034ff10007986 */ /* 0x000fe8000c101924 */
[----:B------:R-:W-:Y:S01]  /*0990*/  STG.E desc[UR36][R16.64+0x38], RZ ;  /* 0x000038ff10007986 */ /* 0x000fe2000c101924 */
[----:B--2---:R-:W-:Y:S01]  /*09a0*/  IADD3 R12, PT, PT, R5, R4, RZ ;  /* 0x00000004050c7210 */ /* 0x004fe20007ffe0ff */
[----:B---3--:R-:W-:-:S05]  /*09b0*/  IMAD.IADD R0, R0, 0x1, R3 ;  /* 0x0000000100007824 */ /* 0x008fca00078e0203 */
[----:B------:R-:W1:Y:S08]  /*09c0*/  I2F.F64 R12, R12 ;  /* 0x0000000c000c7312 */ /* 0x000e700000201c00 */
[----:B------:R-:W2:Y:S08]  /*09d0*/  I2F.F64 R10, R0 ;  /* 0x00000000000a7312 */ /* 0x000eb00000201c00 */
[----:B----4-:R-:W3:Y:S08]  /*09e0*/  I2F.F64 R8, R8 ;  /* 0x0000000800087312 */ /* 0x010ef00000201c00 */
[----:B-1----:R-:W1:Y:S08]  /*09f0*/  F2I.F64.TRUNC R13, R12 ;  /* 0x0000000c000d7311 */ /* 0x002e70000030d100 */
[----:B--2---:R2:W4:Y:S08]  /*0a00*/  F2I.F64.TRUNC R15, R10 ;  /* 0x0000000a000f7311 */ /* 0x004530000030d100 */
[----:B---3--:R-:W3:Y:S08]  /*0a10*/  F2I.F64.TRUNC R9, R8 ;  /* 0x0000000800097311 */ /* 0x008ef0000030d100 */
[----:B-----5:R-:W5:Y:S01]  /*0a20*/  I2F.F64 R6, R6 ;  /* 0x0000000600067312 */ /* 0x020f620000201c00 */
[----:B-1----:R-:W-:Y:S01]  /*0a30*/  STG.E desc[UR36][R16.64+0x18], R13 ;  /* 0x0000180d10007986 */ /* 0x002fe2000c101924 */
[----:B--2---:R1:W2:Y:S03]  /*0a40*/  LDC.64 R10, c[0x4][R22] ;  /* 0x01000000160a7b82 */ /* 0x0042a60000000a00 */
[----:B------:R-:W-:Y:S04]  /*0a50*/  STL.64 [R1], R2 ;  /* 0x0000000201007387 */ /* 0x000fe80000100a00 */
[----:B----4-:R-:W-:Y:S04]  /*0a60*/  STG.E desc[UR36][R16.64+0x14], R15 ;  /* 0x0000140f10007986 */ /* 0x010fe8000c101924 */
[----:B---3--:R-:W-:Y:S01]  /*0a70*/  STG.E desc[UR36][R16.64+0x20], R9 ;  /* 0x0000200910007986 */ /* 0x008fe2000c101924 */
[----:B-----5:R3:W4:Y:S01]  /*0a80*/  F2I.F64.TRUNC R7, R6 ;  /* 0x0000000600077311 */ /* 0x020722000030d100 */
[----:B------:R-:W-:-:S05]  /*0a90*/  IMAD.MOV.U32 R5, RZ, RZ, RZ ;  /* 0x000000ffff057224 */ /* 0x000fca00078e00ff */
[----:B------:R0:W-:Y:S01]  /*0aa0*/  STL.64 [R1+0x8], R4 ;  /* 0x0000080401007387 */ /* 0x0001e20000100a00 */
[----:B---3--:R-:W-:-:S03]  /*0ab0*/  IMAD.MOV.U32 R6, RZ, RZ, R19 ;  /* 0x000000ffff067224 */ /* 0x008fc600078e0013 */
[----:B----4-:R3:W-:Y:S01]  /*0ac0*/  STG.E desc[UR36][R16.64+0x1c], R7 ;  /* 0x00001c0710007986 */ /* 0x0107e2000c101924 */
[----:B0-----:R-:W-:Y:S01]  /*0ad0*/  MOV R4, UR4 ;  /* 0x0000000400047c02 */ /* 0x001fe20008000f00 */
[----:B------:R-:W-:Y:S01]  /*0ae0*/  IMAD.U32 R5, RZ, RZ, UR5 ;  /* 0x00000005ff057e24 */ /* 0x000fe2000f8e00ff */
[----:B-1-3--:R-:W-:-:S07]  /*0af0*/  MOV R7, R18 ;  /* 0x0000001200077202 */ /* 0x00afce0000000f00 */
[----:B------:R-:W-:-:S07]  /*0b00*/  LEPC R20, `(.L_x_20) ;  /* 0x000000001014794e */ /* 0x000fce0000000000 */
[----:B--2---:R-:W-:Y:S05]  /*0b10*/  CALL.ABS.NOINC R10 ;  /* 0x000000000a007343 */ /* 0x004fea0003c00000 */
.L_x_20:
[----:B------:R-:W2:Y:S04]  /*0b20*/  LDG.E R3, desc[UR36][R16.64] ;  /* 0x0000002410037981 */ /* 0x000ea8000c1e1900 */
[----:B------:R-:W3:Y:S04]  /*0b30*/  LDG.E R8, desc[UR36][R16.64+0x4] ;  /* 0x0000042410087981 */ /* 0x000ee8000c1e1900 */
[----:B------:R-:W3:Y:S04]  /*0b40*/  LDG.E R9, desc[UR36][R16.64+0x8] ;  /* 0x0000082410097981 */ /* 0x000ee8000c1e1900 */
[----:B------:R-:W4:Y:S04]  /*0b50*/  LDG.E R10, desc[UR36][R16.64+0xc] ;  /* 0x00000c24100a7981 */ /* 0x000f28000c1e1900 */
[----:B------:R-:W4:Y:S04]  /*0b60*/  LDG.E R11, desc[UR36][R16.64+0x14] ;  /* 0x00001424100b7981 */ /* 0x000f28000c1e1900 */
[----:B------:R-:W5:Y:S04]  /*0b70*/  LDG.E R12, desc[UR36][R16.64+0x18] ;  /* 0x00001824100c7981 */ /* 0x000f68000c1e1900 */
[----:B------:R-:W5:Y:S04]  /*0b80*/  LDG.E R13, desc[UR36][R16.64+0x1c] ;  /* 0x00001c24100d7981 */ /* 0x000f68000c1e1900 */
[----:B------:R-:W5:Y:S01]  /*0b90*/  LDG.E R0, desc[UR36][R16.64+0x20] ;  /* 0x0000202410007981 */ /* 0x000f62000c1e1900 */
[----:B------:R-:W0:Y:S01]  /*0ba0*/  LDC.64 R22, c[0x4][R22] ;  /* 0x0100000016167b82 */ /* 0x000e220000000a00 */
[----:B------:R-:W1:Y:S01]  /*0bb0*/  LDCU.64 UR4, c[0x4][0x50] ;  /* 0x01000a00ff0477ac */ /* 0x000e620008000a00 */
[----:B------:R-:W-:Y:S01]  /*0bc0*/  MOV R6, R19 ;  /* 0x0000001300067202 */ /* 0x000fe20000000f00 */
[----:B------:R-:W-:-:S02]  /*0bd0*/  IMAD.MOV.U32 R7, RZ, RZ, R18 ;  /* 0x000000ffff077224 */ /* 0x000fc400078e0012 */
[----:B-1----:R-:W-:Y:S02]  /*0be0*/  IMAD.U32 R4, RZ, RZ, UR4 ;  /* 0x00000004ff047e24 */ /* 0x002fe4000f8e00ff */
[----:B------:R-:W-:Y:S01]  /*0bf0*/  IMAD.U32 R5, RZ, RZ, UR5 ;  /* 0x00000005ff057e24 */ /* 0x000fe2000f8e00ff */
[----:B--2---:R1:W-:Y:S04]  /*0c00*/  STL.64 [R1], R2 ;  /* 0x0000000201007387 */ /* 0x0043e80000100a00 */
[----:B---3--:R1:W-:Y:S04]  /*0c10*/  STL.64 [R1+0x8], R8 ;  /* 0x0000080801007387 */ /* 0x0083e80000100a00 */
[----:B----4-:R1:W-:Y:S04]  /*0c20*/  STL.64 [R1+0x10], R10 ;  /* 0x0000100a01007387 */ /* 0x0103e80000100a00 */
[----:B-----5:R1:W-:Y:S04]  /*0c30*/  STL.64 [R1+0x18], R12 ;  /* 0x0000180c01007387 */ /* 0x0203e80000100a00 */
[----:B0-----:R1:W-:Y:S02]  /*0c40*/  STL [R1+0x20], R0 ;  /* 0x0000200001007387 */ /* 0x0013e40000100800 */
[----:B------:R-:W-:-:S07]  /*0c50*/  LEPC R20, `(.L_x_21) ;  /* 0x000000001014794e */ /* 0x000fce0000000000 */
[----:B-1----:R-:W-:Y:S05]  /*0c60*/  CALL.ABS.NOINC R22 ;  /* 0x0000000016007343 */ /* 0x002fea0003c00000 */
.L_x_21:
[----:B------:R-:W2:Y:S04]  /*0c70*/  LDG.E R2, desc[UR36][R16.64+0x14] ;  /* 0x0000142410027981 */ /* 0x000ea8000c1e1900 */
[----:B------:R-:W3:Y:S04]  /*0c80*/  LDG.E R4, desc[UR36][R16.64+0x18] ;  /* 0x0000182410047981 */ /* 0x000ee8000c1e1900 */
[----:B------:R-:W4:Y:S04]  /*0c90*/  LDG.E R6, desc[UR36][R16.64+0x1c] ;  /* 0x00001c2410067981 */ /* 0x000f28000c1e1900 */
[----:B------:R-:W5:Y:S04]  /*0ca0*/  LDG.E R8, desc[UR36][R16.64+0x20] ;  /* 0x0000202410087981 */ /* 0x000f68000c1e1900 */
[----:B------:R-:W5:Y:S01]  /*0cb0*/  LDG.E R10, desc[UR36][R16.64+0x24] ;  /* 0x00002424100a7981 */ /* 0x000f62000c1e1900 */
[----:B--2---:R-:W0:Y:S08]  /*0cc0*/  I2F.F64 R2, R2 ;  /* 0x0000000200027312 */ /* 0x004e300000201c00 */
[----:B---3--:R-:W1:Y:S08]  /*0cd0*/  I2F.F64 R4, R4 ;  /* 0x0000000400047312 */ /* 0x008e700000201c00 */
[----:B----4-:R-:W-:Y:S08]  /*0ce0*/  I2F.F64 R6, R6 ;  /* 0x0000000600067312 */ /* 0x010ff00000201c00 */
[----:B-----5:R-:W-:Y:S08]  /*0cf0*/  I2F.F64 R8, R8 ;  /* 0x0000000800087312 */ /* 0x020ff00000201c00 */
[----:B------:R-:W-:Y:S08]  /*0d00*/  I2F.F64 R10, R10 ;  /* 0x0000000a000a7312 */ /* 0x000ff00000201c00 */
[----:B0-----:R-:W0:Y:S08]  /*0d10*/  F2I.F64.TRUNC R3, R2 ;  /* 0x0000000200037311 */ /* 0x001e30000030d100 */
[----:B-1----:R-:W1:Y:S01]  /*0d20*/  F2I.F64.TRUNC R5, R4 ;  /* 0x0000000400057311 */ /* 0x002e62000030d100 */
[----:B0-----:R-:W-:Y:S07]  /*0d30*/  STG.E desc[UR36][R16.64], R3 ;  /* 0x0000000310007986 */ /* 0x001fee000c101924 */
[----:B------:R-:W0:Y:S01]  /*0d40*/  F2I.F64.TRUNC R7, R6 ;  /* 0x0000000600077311 */ /* 0x000e22000030d100 */
[----:B-1----:R-:W-:Y:S07]  /*0d50*/  STG.E desc[UR36][R16.64+0x4], R5 ;  /* 0x0000040510007986 */ /* 0x002fee000c101924 */
[----:B------:R-:W1:Y:S01]  /*0d60*/  F2I.F64.TRUNC R9, R8 ;  /* 0x0000000800097311 */ /* 0x000e62000030d100 */
[----:B0-----:R-:W-:Y:S07]  /*0d70*/  STG.E desc[UR36][R16.64+0x8], R7 ;  /* 0x0000080710007986 */ /* 0x001fee000c101924 */
[----:B------:R-:W0:Y:S01]  /*0d80*/  F2I.F64.TRUNC R11, R10 ;  /* 0x0000000a000b7311 */ /* 0x000e22000030d100 */
[----:B-1----:R-:W-:Y:S04]  /*0d90*/  STG.E desc[UR36][R16.64+0xc], R9 ;  /* 0x00000c0910007986 */ /* 0x002fe8000c101924 */
[----:B0-----:R-:W-:Y:S01]  /*0da0*/  STG.E desc[UR36][R16.64+0x10], R11 ;  /* 0x0000100b10007986 */ /* 0x001fe2000c101924 */
[----:B------:R-:W-:Y:S05]  /*0db0*/  EXIT ;  /* 0x000000000000794d */ /* 0x000fea0003800000 */
.L_x_22:
        /* <DEDUP_REMOVED lines=12> */
.L_x_43:


//--------------------- .text._Z19cal_q_kernel_singlePiPdS0_i --------------------------
	.section	.text._Z19cal_q_kernel_singlePiPdS0_i,"ax",@progbits
	.align	128
        .global         _Z19cal_q_kernel_singlePiPdS0_i
        .type           _Z19cal_q_kernel_singlePiPdS0_i,@function
        .size           _Z19cal_q_kernel_singlePiPdS0_i,(.L_x_38 - _Z19cal_q_kernel_singlePiPdS0_i)
        .other          _Z19cal_q_kernel_singlePiPdS0_i,@"STO_CUDA_ENTRY STV_DEFAULT"
_Z19cal_q_kernel_singlePiPdS0_i:
.text._Z19cal_q_kernel_singlePiPdS0_i:
[----:B------:R-:W0:Y:S01]  /*0000*/  LDC R1, c[0x0][0x37c] ;  /* 0x0000df00ff017b82 */ /* 0x000e220000000800 */
[----:B------:R-:W1:Y:S07]  /*0010*/  S2R R22, SR_TID.X ;  /* 0x0000000000167919 */ /* 0x000e6e0000002100 */
[----:B------:R-:W1:Y:S08]  /*0020*/  S2UR UR4, SR_CTAID.X ;  /* 0x00000000000479c3 */ /* 0x000e700000002500 */
[----:B------:R-:W1:Y:S02]  /*0030*/  LDC R3, c[0x0][0x360] ;  /* 0x0000d800ff037b82 */ /* 0x000e640000000800 */
[----:B-1----:R-:W-:-:S05]  /*0040*/  IMAD R22, R3, UR4, R22 ;  /* 0x0000000403167c24 */ /* 0x002fca000f8e0216 */
[----:B------:R-:W-:-:S13]  /*0050*/  ISETP.GT.AND P0, PT, R22, 0x8, PT ;  /* 0x000000081600780c */ /* 0x000fda0003f04270 */
[----:B0-----:R-:W-:Y:S05]  /*0060*/  @P0 EXIT ;  /* 0x000000000000094d */ /* 0x001fea0003800000 */
[----:B------:R-:W0:Y:S01]  /*0070*/  LDC.64 R18, c[0x0][0x380] ;  /* 0x0000e000ff127b82 */ /* 0x000e220000000a00 */
[----:B------:R-:W-:Y:S01]  /*0080*/  MOV R2, 0x68 ;  /* 0x0000006800027802 */ /* 0x000fe20000000f00 */
[----:B------:R-:W-:Y:S02]  /*0090*/  IMAD R3, R22, 0xf, RZ ;  /* 0x0000000f16037824 */ /* 0x000fe400078e02ff */
[----:B------:R-:W-:Y:S02]  /*00a0*/  IMAD.MOV.U32 R4, RZ, RZ, 0x10 ;  /* 0x00000010ff047424 */ /* 0x000fe400078e00ff */
[----:B------:R-:W-:Y:S02]  /*00b0*/  IMAD.MOV.U32 R5, RZ, RZ, RZ ;  /* 0x000000ffff057224 */ /* 0x000fe400078e00ff */
[----:B------:R1:W2:Y:S02]  /*00c0*/  LDC.64 R6, c[0x4][R2] ;  /* 0x0100000002067b82 */ /* 0x0002a40000000a00 */
[----:B01----:R-:W-:-:S07]  /*00d0*/  IMAD.WIDE R18, R3, 0x4, R18 ;  /* 0x0000000403127825 */ /* 0x003fce00078e0212 */
[----:B------:R-:W-:-:S07]  /*00e0*/  LEPC R20, `(.L_x_23) ;  /* 0x000000001014794e */ /* 0x000fce0000000000 */
[----:B--2---:R-:W-:Y:S05]  /*00f0*/  CALL.ABS.NOINC R6 ;  /* 0x0000000006007343 */ /* 0x004fea0003c00000 */
.L_x_23:
[----:B------:R-:W0:Y:S01]  /*0100*/  LDC.64 R2, c[0x4][R2] ;  /* 0x0100000002027b82 */ /* 0x000e220000000a00 */
[----:B------:R-:W-:Y:S02]  /*0110*/  IMAD.MOV.U32 R16, RZ, RZ, R4 ;  /* 0x000000ffff107224 */ /* 0x000fe400078e0004 */
[----:B------:R-:W-:Y:S02]  /*0120*/  IMAD.MOV.U32 R17, RZ, RZ, R5 ;  /* 0x000000ffff117224 */ /* 0x000fe400078e0005 */
[----:B------:R-:W-:Y:S02]  /*0130*/  IMAD.MOV.U32 R4, RZ, RZ, 0x10 ;  /* 0x00000010ff047424 */ /* 0x000fe400078e00ff */
[----:B------:R-:W-:-:S07]  /*0140*/  IMAD.MOV.U32 R5, RZ, RZ, RZ ;  /* 0x000000ffff057224 */ /* 0x000fce00078e00ff */
[----:B------:R-:W-:-:S07]  /*0150*/  LEPC R20, `(.L_x_24) ;  /* 0x000000001014794e */ /* 0x000fce0000000000 */
[----:B0-----:R-:W-:Y:S05]  /*0160*/  CALL.ABS.NOINC R2 ;  /* 0x0000000002007343 */ /* 0x001fea0003c00000 */
.L_x_24:
[----:B------:R-:W0:Y:S02]  /*0170*/  LDC.64 R12, c[0x0][0x358] ;  /* 0x0000d600ff0c7b82 */ /* 0x000e240000000a00 */
[----:B0-----:R-:W-:Y:S02]  /*0180*/  R2UR UR4, R12 ;  /* 0x000000000c0472ca */ /* 0x001fe400000e0000 */
[----:B------:R-:W-:-:S13]  /*0190*/  R2UR UR5, R13 ;  /* 0x000000000d0572ca */ /* 0x000fda00000e0000 */
[----:B------:R-:W2:Y:S01]  /*01a0*/  LDG.E R9, desc[UR4][R18.64] ;  /* 0x0000000412097981 */ /* 0x000ea2000c1e1900 */
[C---:B------:R-:W-:Y:S01]  /*01b0*/  LOP3.LUT R2, R22.reuse, 0xfffffffe, RZ, 0xc0, !PT ;  /* 0xfffffffe16027812 */ /* 0x040fe200078ec0ff */
[C---:B------:R-:W-:Y:S01]  /*01c0*/  VIADD R0, R22.reuse, 0xffffffff ;  /* 0xffffffff16007836 */ /* 0x040fe20000000000 */
[----:B------:R-:W-:Y:S02]  /*01d0*/  LOP3.LUT R22, R22, 0x1, RZ, 0xc0, !PT ;  /* 0x0000000116167812 */ /* 0x000fe400078ec0ff */
[----:B------:R-:W-:Y:S02]  /*01e0*/  ISETP.NE.AND P0, PT, R2, 0x4, PT ;  /* 0x000000040200780c */ /* 0x000fe40003f05270 */
[----:B------:R-:W-:Y:S01]  /*01f0*/  ISETP.GT.U32.AND P2, PT, R0, 0x2, PT ;  /* 0x000000020000780c */ /* 0x000fe20003f44070 */
[----:B------:R-:W-:Y:S01]  /*0200*/  IMAD.MOV.U32 R0, RZ, RZ, -0x1 ;  /* 0xffffffffff007424 */ /* 0x000fe200078e00ff */
[----:B------:R-:W-:-:S04]  /*0210*/  ISETP.NE.U32.AND P1, PT, R22, 0x1, PT ;  /* 0x000000011600780c */ /* 0x000fc80003f25070 */
[----:B------:R-:W-:-:S05]  /*0220*/  SEL R0, R0, 0x1, !P1 ;  /* 0x0000000100007807 */ /* 0x000fca0004800000 */
[----:B------:R-:W-:Y:S02]  /*0230*/  @P0 R2UR UR6, R12 ;  /* 0x000000000c0602ca */ /* 0x000fe400000e0000 */
[----:B------:R-:W-:Y:S02]  /*0240*/  @P0 R2UR UR7, R13 ;  /* 0x000000000d0702ca */ /* 0x000fe400000e0000 */
[----:B--2---:R-:W-:-:S05]  /*0250*/  @!P2 VIADDMNMX.RELU R9, R9, R0, 0x8, PT ;  /* 0x000000080909a446 */ /* 0x004fca0003801100 */
[----:B------:R0:W-:Y:S06]  /*0260*/  ST.E desc[UR4][R16.64], R9 ;  /* 0x0000000910007985 */ /* 0x0001ec000c101904 */
[----:B------:R-:W2:Y:S01]  /*0270*/  @P0 LDG.E R11, desc[UR6][R18.64+0x4] ;  /* 0x00000406120b0981 */ /* 0x000ea2000c1e1900 */
[C---:B------:R-:W-:Y:S02]  /*0280*/  @P0 R2UR UR4, R12.reuse ;  /* 0x000000000c0402ca */ /* 0x040fe400000e0000 */
[----:B------:R-:W-:Y:S02]  /*0290*/  @P0 R2UR UR5, R13 ;  /* 0x000000000d0502ca */ /* 0x000fe400000e0000 */
[----:B------:R-:W-:-:S02]  /*02a0*/  @!P0 R2UR UR6, R12 ;  /* 0x000000000c0682ca */ /* 0x000fc400000e0000 */
[----:B------:R-:W-:Y:S02]  /*02b0*/  @!P0 R2UR UR7, R13 ;  /* 0x000000000d0782ca */ /* 0x000fe400000e0000 */
[----:B------:R-:W-:-:S07]  /*02c0*/  ISETP.NE.AND P1, PT, R2, 0x6, PT ;  /* 0x000000060200780c */ /* 0x000fce0003f25270 */
[----:B--2---:R0:W-:Y:S04]  /*02d0*/  @P0 ST.E desc[UR4][R16.64+0x4], R11 ;  /* 0x0000040b10000985 */ /* 0x0041e8000c101904 */
[----:B------:R-:W2:Y:S01]  /*02e0*/  @!P0 LDG.E R3, desc[UR6][R18.64+0x4] ;  /* 0x0000040612038981 */ /* 0x000ea2000c1e1900 */
[C---:B------:R-:W-:Y:S02]  /*02f0*/  @!P0 R2UR UR4, R12.reuse ;  /* 0x000000000c0482ca */ /* 0x040fe400000e0000 */
[C---:B------:R-:W-:Y:S02]  /*0300*/  @!P0 R2UR UR5, R13.reuse ;  /* 0x000000000d0582ca */ /* 0x040fe400000e0000 */
[----:B------:R-:W-:Y:S02]  /*0310*/  @P1 R2UR UR6, R12 ;  /* 0x000000000c0612ca */ /* 0x000fe400000e0000 */
[----:B------:R-:W-:-:S02]  /*0320*/  @P1 R2UR UR7, R13 ;  /* 0x000000000d0712ca */ /* 0x000fc400000e0000 */
[----:B--2---:R-:W-:-:S07]  /*0330*/  @!P0 VIADDMNMX.RELU R11, R3, R0, 0x8, PT ;  /* 0x00000008030b8446 */ /* 0x004fce0003801100 */
[----:B------:R0:W-:Y:S04]  /*0340*/  @!P0 ST.E desc[UR4][R16.64+0x4], R11 ;  /* 0x0000040b10008985 */ /* 0x0001e8000c101904 */
[----:B------:R-:W2:Y:S01]  /*0350*/  @P1 LDG.E R7, desc[UR6][R18.64+0x8] ;  /* 0x0000080612071981 */ /* 0x000ea2000c1e1900 */
[C---:B------:R-:W-:Y:S02]  /*0360*/  @P1 R2UR UR4, R12.reuse ;  /* 0x000000000c0412ca */ /* 0x040fe400000e0000 */
[C---:B------:R-:W-:Y:S02]  /*0370*/  @P1 R2UR UR5, R13.reuse ;  /* 0x000000000d0512ca */ /* 0x040fe400000e0000 */
[----:B------:R-:W-:Y:S02]  /*0380*/  @!P1 R2UR UR6, R12 ;  /* 0x000000000c0692ca */ /* 0x000fe400000e0000 */
[----:B------:R-:W-:-:S02]  /*0390*/  @!P1 R2UR UR7, R13 ;  /* 0x000000000d0792ca */ /* 0x000fc400000e0000 */
        /* <DEDUP_REMOVED lines=13> */
[----:B------:R-:W-:-:S09]  /*0470*/  @!P0 R2UR UR7, R13 ;  /* 0x000000000d0782ca */ /* 0x000fd200000e0000 */
[----:B--2---:R0:W-:Y:S04]  /*0480*/  @P0 ST.E desc[UR4][R16.64+0xc], R3 ;  /* 0x00000c0310000985 */ /* 0x0041e8000c101904 */
[----:B------:R-:W2:Y:S01]  /*0490*/  @!P0 LDG.E R15, desc[UR6][R18.64+0xc] ;  /* 0x00000c06120f8981 */ /* 0x000ea2000c1e1900 */
[----:B------:R-:W-:Y:S01]  /*04a0*/  @!P0 R2UR UR4, R12 ;  /* 0x000000000c0482ca */ /* 0x000fe200000e0000 */
[----:B------:R-:W-:Y:S01]  /*04b0*/  IMAD.MOV.U32 R2, RZ, RZ, RZ ;  /* 0x000000ffff027224 */ /* 0x000fe200078e00ff */
[----:B------:R-:W-:Y:S02]  /*04c0*/  @!P0 R2UR UR5, R13 ;  /* 0x000000000d0582ca */ /* 0x000fe400000e0000 */
[----:B------:R-:W-:Y:S02]  /*04d0*/  MOV R6, 0x520 ;  /* 0x0000052000067802 */ /* 0x000fe40000000f00 */
[----:B--2---:R-:W-:Y:S01]  /*04e0*/  @!P0 VIADDMNMX.RELU R3, R15, R0, 0x8, PT ;  /* 0x000000080f038446 */ /* 0x004fe20003801100 */
[----:B------:R-:W-:-:S08]  /*04f0*/  IMAD.MOV.U32 R0, RZ, RZ, 0x3ff00000 ;  /* 0x3ff00000ff007424 */ /* 0x000fd000078e00ff */
[----:B------:R0:W-:Y:S02]  /*0500*/  @!P0 ST.E desc[UR4][R16.64+0xc], R3 ;  /* 0x00000c0310008985 */ /* 0x0001e4000c101904 */
[----:B0-----:R-:W-:Y:S05]  /*0510*/  CALL.REL.NOINC `($_Z19cal_q_kernel_singlePiPdS0_i$__internal_accurate_pow) ;  /* 0x0000000800547944 */ /* 0x001fea0003c00000 */
[----:B------:R-:W-:Y:S01]  /*0520*/  IMAD.MOV.U32 R14, RZ, RZ, R18 ;  /* 0x000000ffff0e7224 */ /* 0x000fe200078e0012 */
[----:B------:R-:W-:Y:S01]  /*0530*/  MOV R6, 0x590 ;  /* 0x0000059000067802 */ /* 0x000fe20000000f00 */
[----:B------:R-:W-:Y:S02]  /*0540*/  IMAD.MOV.U32 R15, RZ, RZ, R19 ;  /* 0x000000ffff0f7224 */ /* 0x000fe400078e0013 */
[----:B------:R-:W-:Y:S02]  /*0550*/  IMAD.MOV.U32 R0, RZ, RZ, 0x40000000 ;  /* 0x40000000ff007424 */ /* 0x000fe400078e00ff */
[----:B------:R-:W0:Y:S02]  /*0560*/  F2I.F64.TRUNC R8, R14 ;  /* 0x0000000e00087311 */ /* 0x000e24000030d100 */
[----:B0-----:R-:W-:-:S07]  /*0570*/  IMAD R10, R8, R11, R9 ;  /* 0x0000000b080a7224 */ /* 0x001fce00078e0209 */
[----:B------:R-:W-:Y:S05]  /*0580*/  CALL.REL.NOINC `($_Z19cal_q_kernel_singlePiPdS0_i$__internal_accurate_pow) ;  /* 0x0000000800387944 */ /* 0x000fea0003c00000 */
[----:B------:R-:W-:Y:S01]  /*0590*/  IMAD.MOV.U32 R34, RZ, RZ, R18 ;  /* 0x000000ffff227224 */ /* 0x000fe200078e0012 */
[----:B------:R-:W0:Y:S01]  /*05a0*/  S2R R11, SR_TID.Y ;  /* 0x00000000000b7919 */ /* 0x000e220000002200 */
[----:B------:R-:W-:Y:S01]  /*05b0*/  IMAD.MOV.U32 R35, RZ, RZ, R19 ;  /* 0x000000ffff237224 */ /* 0x000fe200078e0013 */
[----:B------:R-:W-:Y:S01]  /*05c0*/  MOV R6, 0x610 ;  /* 0x0000061000067802 */ /* 0x000fe20000000f00 */
[----:B------:R-:W-:Y:S02]  /*05d0*/  IMAD.MOV.U32 R0, RZ, RZ, 0x40080000 ;  /* 0x40080000ff007424 */ /* 0x000fe400078e00ff */
[----:B------:R-:W1:Y:S02]  /*05e0*/  F2I.F64.TRUNC R34, R34 ;  /* 0x0000002200227311 */ /* 0x000e64000030d100 */
[----:B-1----:R-:W-:-:S07]  /*05f0*/  IMAD R10, R34, R7, R10 ;  /* 0x00000007220a7224 */ /* 0x002fce00078e020a */
[----:B0-----:R-:W-:Y:S05]  /*0600*/  CALL.REL.NOINC `($_Z19cal_q_kernel_singlePiPdS0_i$__internal_accurate_pow) ;  /* 0x0000000800187944 */ /* 0x001fea0003c00000 */
[----:B------:R-:W0:Y:S01]  /*0610*/  LDC R0, c[0x0][0x398] ;  /* 0x0000e600ff007b82 */ /* 0x000e220000000800 */
[----:B------:R-:W-:Y:S01]  /*0620*/  IMAD.MOV.U32 R6, RZ, RZ, R18 ;  /* 0x000000ffff067224 */ /* 0x000fe200078e0012 */
[----:B------:R-:W-:Y:S01]  /*0630*/  ISETP.NE.AND P1, PT, R11, RZ, PT ;  /* 0x000000ff0b00720c */ /* 0x000fe20003f25270 */
[----:B------:R-:W-:Y:S01]  /*0640*/  IMAD.MOV.U32 R7, RZ, RZ, R19 ;  /* 0x000000ffff077224 */ /* 0x000fe200078e0013 */
[C---:B------:R-:W-:Y:S01]  /*0650*/  ISETP.GT.AND P0, PT, R9.reuse, RZ, PT ;  /* 0x000000ff0900720c */ /* 0x040fe20003f04270 */
[----:B------:R-:W-:Y:S01]  /*0660*/  VIADD R23, R9, 0xffffffff ;  /* 0xffffffff09177836 */ /* 0x000fe20000000000 */
[----:B------:R-:W-:Y:S01]  /*0670*/  R2UR UR4, R12 ;  /* 0x000000000c0472ca */ /* 0x000fe200000e0000 */
[----:B------:R-:W1:Y:S01]  /*0680*/  F2I.F64.TRUNC R19, R6 ;  /* 0x0000000600137311 */ /* 0x000e62000030d100 */
[----:B------:R-:W2:Y:S01]  /*0690*/  LDC.64 R14, c[0x0][0x390] ;  /* 0x0000e400ff0e7b82 */ /* 0x000ea20000000a00 */
[----:B------:R-:W-:Y:S02]  /*06a0*/  ISETP.EQ.AND P0, PT, R11, RZ, P0 ;  /* 0x000000ff0b00720c */ /* 0x000fe40000702270 */
[----:B------:R-:W-:-:S02]  /*06b0*/  R2UR UR5, R13 ;  /* 0x000000000d0572ca */ /* 0x000fc400000e0000 */
[C---:B------:R-:W-:Y:S02]  /*06c0*/  R2UR UR6, R12.reuse ;  /* 0x000000000c0672ca */ /* 0x040fe400000e0000 */
[C---:B------:R-:W-:Y:S02]  /*06d0*/  R2UR UR7, R13.reuse ;  /* 0x000000000d0772ca */ /* 0x040fe400000e0000 */
[----:B------:R-:W-:Y:S02]  /*06e0*/  @P1 R2UR UR8, R12 ;  /* 0x000000000c0812ca */ /* 0x000fe400000e0000 */
[----:B------:R-:W-:Y:S01]  /*06f0*/  @P1 R2UR UR9, R13 ;  /* 0x000000000d0912ca */ /* 0x000fe200000e0000 */
[----:B-1----:R-:W-:Y:S02]  /*0700*/  IMAD R10, R19, R3, R10 ;  /* 0x00000003130a7224 */ /* 0x002fe400078e020a */
[----:B0-----:R-:W-:Y:S02]  /*0710*/  IMAD.SHL.U32 R18, R0, 0x2000, RZ ;  /* 0x0000200000127824 */ /* 0x001fe400078e00ff */
[----:B------:R-:W-:-:S03]  /*0720*/  @!P0 IMAD.MOV R23, RZ, RZ, R9 ;  /* 0x000000ffff178224 */ /* 0x000fc600078e0209 */
[----:B------:R-:W-:-:S05]  /*0730*/  LOP3.LUT R3, R18, R11, RZ, 0xfc, !PT ;  /* 0x0000000b12037212 */ /* 0x000fca00078efcff */
[----:B------:R-:W-:-:S04]  /*0740*/  IMAD R3, R10, 0x2, R3 ;  /* 0x000000020a037824 */ /* 0x000fc800078e0203 */
[----:B--2---:R-:W-:-:S05]  /*0750*/  IMAD.WIDE R2, R3, 0x8, R14 ;  /* 0x0000000803027825 */ /* 0x004fca00078e020e */
[----:B------:R0:W5:Y:S04]  /*0760*/  LDG.E.64 R6, desc[UR4][R2.64] ;  /* 0x0000000402067981 */ /* 0x000168000c1e1b00 */
[----:B------:R-:W-:Y:S04]  /*0770*/  ST.E desc[UR6][R4.64], R23 ;  /* 0x0000001704007985 */ /* 0x000fe8000c101906 */
[----:B------:R-:W2:Y:S01]  /*0780*/  @P1 LD.E R9, desc[UR8][R16.64+0x4] ;  /* 0x0000040810091980 */ /* 0x000ea2000c101900 */
[----:B------:R-:W-:Y:S02]  /*0790*/  @P1 R2UR UR4, R12 ;  /* 0x000000000c0412ca */ /* 0x000fe400000e0000 */
[----:B------:R-:W-:-:S02]  /*07a0*/  @P1 R2UR UR5, R13 ;  /* 0x000000000d0512ca */ /* 0x000fc400000e0000 */
[----:B------:R-:W-:Y:S02]  /*07b0*/  @!P1 R2UR UR6, R12 ;  /* 0x000000000c0692ca */ /* 0x000fe400000e0000 */
[----:B------:R-:W-:-:S09]  /*07c0*/  @!P1 R2UR UR7, R13 ;  /* 0x000000000d0792ca */ /* 0x000fd200000e0000 */
[----:B--2---:R-:W-:Y:S04]  /*07d0*/  @P1 ST.E desc[UR4][R4.64+0x4], R9 ;  /* 0x0000040904001985 */ /* 0x004fe8000c101904 */
[----:B------:R-:W2:Y:S01]  /*07e0*/  @!P1 LD.E R10, desc[UR6][R16.64+0x4] ;  /* 0x00000406100a9980 */ /* 0x000ea2000c101900 */
[----:B------:R-:W-:Y:S02]  /*07f0*/  ISETP.NE.AND P2, PT, R11, 0x1, PT ;  /* 0x000000010b00780c */ /* 0x000fe40003f45270 */
[----:B------:R-:W-:Y:S02]  /*0800*/  @!P1 R2UR UR4, R12 ;  /* 0x000000000c0492ca */ /* 0x000fe400000e0000 */
[----:B------:R-:W-:-:S09]  /*0810*/  @!P1 R2UR UR5, R13 ;  /* 0x000000000d0592ca */ /* 0x000fd200000e0000 */
[----:B------:R-:W-:Y:S02]  /*0820*/  @P2 R2UR UR6, R12 ;  /* 0x000000000c0622ca */ /* 0x000fe400000e0000 */
[----:B------:R-:W-:Y:S02]  /*0830*/  @P2 R2UR UR7, R13 ;  /* 0x000000000d0722ca */ /* 0x000fe400000e0000 */
[C---:B--2---:R-:W-:Y:S01]  /*0840*/  ISETP.GT.OR P0, PT, R10.reuse, RZ, P1 ;  /* 0x000000ff0a00720c */ /* 0x044fe20000f04670 */
[----:B------:R-:W-:-:S12]  /*0850*/  @!P1 VIADD R11, R10, 0xffffffff ;  /* 0xffffffff0a0b9836 */ /* 0x000fd80000000000 */
[----:B------:R-:W-:-:S04]  /*0860*/  @!P0 IMAD.MOV R11, RZ, RZ, R10 ;  /* 0x000000ffff0b8224 */ /* 0x000fc800078e020a */
[----:B------:R-:W-:-:S05]  /*0870*/  @!P1 IMAD.MOV.U32 R9, RZ, RZ, R11 ;  /* 0x000000ffff099224 */ /* 0x000fca00078e000b */
[----:B------:R1:W-:Y:S04]  /*0880*/  @!P1 ST.E desc[UR4][R4.64+0x4], R9 ;  /* 0x0000040904009985 */ /* 0x0003e8000c101904 */
[----:B------:R-:W2:Y:S01]  /*0890*/  @P2 LD.E R25, desc[UR6][R16.64+0x8] ;  /* 0x0000080610192980 */ /* 0x000ea2000c101900 */
[C---:B------:R-:W-:Y:S02]  /*08a0*/  @P2 R2UR UR4, R12.reuse ;  /* 0x000000000c0422ca */ /* 0x040fe400000e0000 */
[C---:B------:R-:W-:Y:S02]  /*08b0*/  @P2 R2UR UR5, R13.reuse ;  /* 0x000000000d0522ca */ /* 0x040fe400000e0000 */
[----:B------:R-:W-:Y:S02]  /*08c0*/  @!P2 R2UR UR6, R12 ;  /* 0x000000000c06a2ca */ /* 0x000fe400000e0000 */
[----:B------:R-:W-:-:S09]  /*08d0*/  @!P2 R2UR UR7, R13 ;  /* 0x000000000d07a2ca */ /* 0x000fd200000e0000 */
[----:B--2---:R-:W-:Y:S04]  /*08e0*/  @P2 ST.E desc[UR4][R4.64+0x8], R25 ;  /* 0x0000081904002985 */ /* 0x004fe8000c101904 */
[----:B------:R-:W2:Y:S01]  /*08f0*/  @!P2 LD.E R10, desc[UR6][R16.64+0x8] ;  /* 0x00000806100aa980 */ /* 0x000ea2000c101900 */
[C---:B------:R-:W-:Y:S02]  /*0900*/  @!P2 R2UR UR4, R12.reuse ;  /* 0x000000000c04a2ca */ /* 0x040fe400000e0000 */
[C---:B------:R-:W-:Y:S02]  /*0910*/  @!P2 R2UR UR5, R13.reuse ;  /* 0x000000000d05a2ca */ /* 0x040fe400000e0000 */
[----:B------:R-:W-:Y:S02]  /*0920*/  @P2 R2UR UR6, R12 ;  /* 0x000000000c0622ca */ /* 0x000fe400000e0000 */
[----:B------:R-:W-:-:S02]  /*0930*/  @P2 R2UR UR7, R13 ;  /* 0x000000000d0722ca */ /* 0x000fc400000e0000 */
[C---:B--2---:R-:W-:Y:S01]  /*0940*/  ISETP.GT.OR P0, PT, R10.reuse, RZ, P2 ;  /* 0x000000ff0a00720c */ /* 0x044fe20001704670 */
[----:B------:R-:W-:-:S12]  /*0950*/  @!P2 VIADD R11, R10, 0xffffffff ;  /* 0xffffffff0a0ba836 */ /* 0x000fd80000000000 */
[----:B------:R-:W-:-:S04]  /*0960*/  @!P0 IMAD.MOV R11, RZ, RZ, R10 ;  /* 0x000000ffff0b8224 */ /* 0x000fc800078e020a */
[----:B------:R-:W-:Y:S02]  /*0970*/  @!P2 IMAD.MOV.U32 R25, RZ, RZ, R11 ;  /* 0x000000ffff19a224 */ /* 0x000fe400078e000b */
[----:B------:R-:W2:Y:S03]  /*0980*/  LDC.64 R10, c[0x0][0x388] ;  /* 0x0000e200ff0a7b82 */ /* 0x000ea60000000a00 */
[----:B------:R-:W-:Y:S04]  /*0990*/  @!P2 ST.E desc[UR4][R4.64+0x8], R25 ;  /* 0x000008190400a985 */ /* 0x000fe8000c101904 */
[----:B------:R-:W3:Y:S01]  /*09a0*/  @P2 LD.E R27, desc[UR6][R16.64+0xc] ;  /* 0x00000c06101b2980 */ /* 0x000ee2000c101900 */
[----:B------:R-:W-:-:S02]  /*09b0*/  @P2 R2UR UR4, R12 ;  /* 0x000000000c0422ca */ /* 0x000fc400000e0000 */
[C---:B------:R-:W-:Y:S02]  /*09c0*/  @P2 R2UR UR5, R13.reuse ;  /* 0x000000000d0522ca */ /* 0x040fe400000e0000 */
[----:B------:R-:W-:Y:S02]  /*09d0*/  @!P2 R2UR UR6, R12 ;  /* 0x000000000c06a2ca */ /* 0x000fe400000e0000 */
[----:B------:R-:W-:-:S09]  /*09e0*/  @!P2 R2UR UR7, R13 ;  /* 0x000000000d07a2ca */ /* 0x000fd200000e0000 */
[----:B---3--:R-:W-:Y:S04]  /*09f0*/  @P2 ST.E desc[UR4][R4.64+0xc], R27 ;  /* 0x00000c1b04002985 */ /* 0x008fe8000c101904 */
[----:B------:R-:W3:Y:S01]  /*0a00*/  @!P2 LD.E R20, desc[UR6][R16.64+0xc] ;  /* 0x00000c061014a980 */ /* 0x000ee2000c101900 */
[----:B------:R-:W-:Y:S02]  /*0a10*/  ISETP.GE.AND P0, PT, R0, 0x3, PT ;  /* 0x000000030000780c */ /* 0x000fe40003f06270 */
[----:B------:R-:W-:Y:S02]  /*0a20*/  @!P2 R2UR UR4, R12 ;  /* 0x000000000c04a2ca */ /* 0x000fe400000e0000 */
[----:B------:R-:W-:-:S09]  /*0a30*/  @!P2 R2UR UR5, R13 ;  /* 0x000000000d05a2ca */ /* 0x000fd200000e0000 */
[----:B------:R-:W-:Y:S01]  /*0a40*/  @P0 R2UR UR6, R12 ;  /* 0x000000000c0602ca */ /* 0x000fe200000e0000 */
[----:B------:R-:W-:Y:S01]  /*0a50*/  @P0 VIADD R29, R0, 0xfffffffe ;  /* 0xfffffffe001d0836 */ /* 0x000fe20000000000 */
[----:B------:R-:W-:Y:S02]  /*0a60*/  @P0 R2UR UR7, R13 ;  /* 0x000000000d0702ca */ /* 0x000fe400000e0000 */
[C---:B---3--:R-:W-:Y:S01]  /*0a70*/  ISETP.GT.OR P1, PT, R20.reuse, RZ, P2 ;  /* 0x000000ff1400720c */ /* 0x048fe20001724670 */
[----:B------:R-:W-:-:S12]  /*0a80*/  @!P2 VIADD R21, R20, 0xffffffff ;  /* 0xffffffff1415a836 */ /* 0x000fd80000000000 */
[----:B------:R-:W-:-:S04]  /*0a90*/  @!P1 IMAD.MOV R21, RZ, RZ, R20 ;  /* 0x000000ffff159224 */ /* 0x000fc800078e0214 */
[----:B------:R-:W-:Y:S02]  /*0aa0*/  @!P2 IMAD.MOV.U32 R27, RZ, RZ, R21 ;  /* 0x000000ffff1ba224 */ /* 0x000fe400078e0015 */
[----:B--2---:R-:W-:-:S03]  /*0ab0*/  @P0 IMAD.WIDE.U32 R20, R29, 0x8, R10 ;  /* 0x000000081d140825 */ /* 0x004fc600078e000a */
[----:B------:R2:W-:Y:S04]  /*0ac0*/  @!P2 ST.E desc[UR4][R4.64+0xc], R27 ;  /* 0x00000c1b0400a985 */ /* 0x0005e8000c101904 */
[----:B------:R-:W3:Y:S01]  /*0ad0*/  @P0 LDG.E.64 R16, desc[UR6][R20.64] ;  /* 0x0000000614100981 */ /* 0x000ee2000c1e1b00 */
[----:B------:R-:W-:Y:S01]  /*0ae0*/  IMAD R8, R8, R9, R23 ;  /* 0x0000000908087224 */ /* 0x000fe200078e0217 */
[----:B------:R-:W-:Y:S02]  /*0af0*/  R2UR UR8, R12 ;  /* 0x000000000c0872ca */ /* 0x000fe400000e0000 */
[----:B------:R-:W-:Y:S01]  /*0b00*/  R2UR UR9, R13 ;  /* 0x000000000d0972ca */ /* 0x000fe200000e0000 */
[----:B------:R-:W-:Y:S01]  /*0b10*/  IMAD R8, R34, R25, R8 ;  /* 0x0000001922087224 */ /* 0x000fe200078e0208 */
[----:B------:R-:W-:-:S02]  /*0b20*/  R2UR UR4, R12 ;  /* 0x000000000c0472ca */ /* 0x000fc400000e0000 */
[----:B------:R-:W-:Y:S01]  /*0b30*/  R2UR UR5, R13 ;  /* 0x000000000d0572ca */ /* 0x000fe200000e0000 */
[----:B------:R-:W-:Y:S01]  /*0b40*/  IMAD R19, R19, R27, R8 ;  /* 0x0000001b13137224 */ /* 0x000fe200078e0208 */
[----:B------:R-:W-:Y:S02]  /*0b50*/  R2UR UR6, R12 ;  /* 0x000000000c0672ca */ /* 0x000fe400000e0000 */
[----:B------:R-:W-:Y:S01]  /*0b60*/  R2UR UR7, R13 ;  /* 0x000000000d0772ca */ /* 0x000fe200000e0000 */
[----:B-1----:R-:W-:Y:S01]  /*0b70*/  IMAD R9, R19, 0x2, R18 ;  /* 0x0000000213097824 */ /* 0x002fe200078e0212 */
[C---:B------:R-:W-:Y:S01]  /*0b80*/  LOP3.LUT R8, R0.reuse, 0x1, RZ, 0xc0, !PT ;  /* 0x0000000100087812 */ /* 0x040fe200078ec0ff */
[C---:B------:R-:W-:Y:S01]  /*0b90*/  IMAD.WIDE R18, R0.reuse, 0x8, R10 ;  /* 0x0000000800127825 */ /* 0x040fe200078e020a */
[----:B------:R-:W-:Y:S02]  /*0ba0*/  LOP3.LUT R22, R0, 0x80000001, RZ, 0xc0, !PT ;  /* 0x8000000100167812 */ /* 0x000fe400078ec0ff */
[----:B------:R-:W-:Y:S01]  /*0bb0*/  ISETP.NE.U32.AND P1, PT, R8, 0x1, PT ;  /* 0x000000010800780c */ /* 0x000fe20003f25070 */
[----:B------:R-:W-:Y:S01]  /*0bc0*/  IMAD.WIDE R14, R9, 0x8, R14 ;  /* 0x00000008090e7825 */ /* 0x000fe200078e020e */
[----:B------:R-:W-:Y:S01]  /*0bd0*/  ISETP.NE.AND P2, PT, R22, 0x1, PT ;  /* 0x000000011600780c */ /* 0x000fe20003f45270 */
[----:B------:R0:W5:Y:S04]  /*0be0*/  LDG.E.64 R8, desc[UR8][R18.64] ;  /* 0x0000000812087981 */ /* 0x000168000c1e1b00 */
[----:B------:R0:W5:Y:S04]  /*0bf0*/  LDG.E.64 R10, desc[UR4][R14.64] ;  /* 0x000000040e0a7981 */ /* 0x000168000c1e1b00 */
[----:B--2---:R0:W5:Y:S01]  /*0c00*/  LDG.E.64 R4, desc[UR6][R14.64+0x8] ;  /* 0x000008060e047981 */ /* 0x004162000c1e1b00 */
[----:B---3--:R-:W-:Y:S01]  /*0c10*/  @P0 DADD R16, RZ, R16 ;  /* 0x00000000ff100229 */ /* 0x008fe20000000010 */
[----:B0-----:R-:W-:Y:S10]  /*0c20*/  @P0 BRA `(.L_x_25) ;  /* 0x00000000001c0947 */ /* 0x001ff40003800000 */
[----:B------:R-:W-:Y:S02]  /*0c30*/  ISETP.NE.AND P0, PT, R0, 0x2, PT ;  /* 0x000000020000780c */ /* 0x000fe40003f05270 */
[----:B------:R-:W-:-:S11]  /*0c40*/  CS2R R16, SRZ ;  /* 0x0000000000107805 */ /* 0x000fd6000001ff00 */
[----:B------:R-:W-:Y:S05]  /*0c50*/  @!P0 BRA `(.L_x_25) ;  /* 0x0000000000108947 */ /* 0x000fea0003800000 */
[----:B------:R-:W-:Y:S02]  /*0c60*/  R2UR UR4, R12 ;  /* 0x000000000c0472ca */ /* 0x000fe400000e0000 */
[----:B------:R-:W-:-:S13]  /*0c70*/  R2UR UR5, R13 ;  /* 0x000000000d0572ca */ /* 0x000fda00000e0000 */
[----:B------:R-:W2:Y:S02]  /*0c80*/  LDG.E.64 R16, desc[UR4][R18.64+0x10] ;  /* 0x0000100412107981 */ /* 0x000ea4000c1e1b00 */
[----:B--2---:R-:W-:-:S11]  /*0c90*/  DADD R16, RZ, R16 ;  /* 0x00000000ff107229 */ /* 0x004fd60000000010 */
.L_x_25:
[C---:B------:R-:W-:Y:S02]  /*0ca0*/  @!P1 R2UR UR4, R12.reuse ;  /* 0x000000000c0492ca */ /* 0x040fe400000e0000 */
[C---:B------:R-:W-:Y:S02]  /*0cb0*/  @!P1 R2UR UR5, R13.reuse ;  /* 0x000000000d0592ca */ /* 0x040fe400000e0000 */
[----:B------:R-:W-:Y:S02]  /*0cc0*/  @P2 R2UR UR6, R12 ;  /* 0x000000000c0622ca */ /* 0x000fe400000e0000 */
[----:B------:R-:W-:-:S09]  /*0cd0*/  @P2 R2UR UR7, R13 ;  /* 0x000000000d0722ca */ /* 0x000fd200000e0000 */
[----:B------:R-:W2:Y:S04]  /*0ce0*/  @!P1 LDG.E.64 R14, desc[UR4][R18.64+-0x8] ;  /* 0xfffff804120e9981 */ /* 0x000ea8000c1e1b00 */
[----:B------:R-:W3:Y:S01]  /*0cf0*/  @P2 LDG.E.64 R20, desc[UR6][R18.64+0x8] ;  /* 0x0000080612142981 */ /* 0x000ee2000c1e1b00 */
[----:B-----5:R-:W-:Y:S01]  /*0d00*/  IMAD.MOV.U32 R0, RZ, RZ, R11 ;  /* 0x000000ffff007224 */ /* 0x020fe200078e000b */
[----:B------:R-:W-:Y:S01]  /*0d10*/  UMOV UR4, 0x9999999a ;  /* 0x9999999a00047882 */ /* 0x000fe20000000000 */
[----:B------:R-:W-:Y:S01]  /*0d20*/  UMOV UR5, 0x3fb99999 ;  /* 0x3fb9999900057882 */ /* 0x000fe20000000000 */
[----:B------:R-:W-:Y:S02]  /*0d30*/  DFMA R6, R6, 0.5, RZ ;  /* 0x3fe000000606782b */ /* 0x000fe400000000ff */
[----:B--2---:R-:W-:-:S02]  /*0d40*/  @!P1 DADD R16, R16, R14 ;  /* 0x0000000010109229 */ /* 0x004fc4000000000e */
[----:B------:R-:W-:Y:S01]  /*0d50*/  DSETP.MAX.AND P0, P1, R10, 2.2250738585072013831e-308, PT ;  /* 0x001000000a00742a */ /* 0x000fe2000390f000 */
[----:B------:R-:W-:-:S05]  /*0d60*/  IMAD.MOV.U32 R14, RZ, RZ, 0x80000 ;  /* 0x00080000ff0e7424 */ /* 0x000fca00078e00ff */
[----:B---3--:R-:W-:Y:S01]  /*0d70*/  @P2 DADD R16, R16, R20 ;  /* 0x0000000010102229 */ /* 0x008fe20000000014 */
[----:B------:R-:W-:Y:S02]  /*0d80*/  FSEL R15, R0, 1.469367938527859385e-39, P0 ;  /* 0x00100000000f7808 */ /* 0x000fe40000000000 */
[----:B------:R-:W-:-:S05]  /*0d90*/  SEL R10, R10, RZ, P0 ;  /* 0x000000ff0a0a7207 */ /* 0x000fca0000000000 */
[----:B------:R-:W-:Y:S01]  /*0da0*/  DMUL R16, R16, UR4 ;  /* 0x0000000410107c28 */ /* 0x000fe20008000000 */
[----:B------:R-:W-:Y:S02]  /*0db0*/  @P1 LOP3.LUT R15, R14, 0x100000, RZ, 0xfc, !PT ;  /* 0x001000000e0f1812 */ /* 0x000fe400078efcff */
[----:B------:R-:W-:Y:S02]  /*0dc0*/  R2UR UR4, R12 ;  /* 0x000000000c0472ca */ /* 0x000fe400000e0000 */
[----:B------:R-:W-:Y:S01]  /*0dd0*/  R2UR UR5, R13 ;  /* 0x000000000d0572ca */ /* 0x000fe200000e0000 */
[----:B------:R-:W-:Y:S02]  /*0de0*/  IMAD.MOV.U32 R11, RZ, RZ, R15 ;  /* 0x000000ffff0b7224 */ /* 0x000fe400078e000f */
[----:B------:R-:W-:-:S04]  /*0df0*/  DFMA R8, R8, 0.5, R16 ;  /* 0x3fe000000808782b */ /* 0x000fc80000000010 */
[----:B------:R-:W-:-:S04]  /*0e00*/  DSETP.GT.AND P0, PT, R4, R10, PT ;  /* 0x0000000a0400722a */ /* 0x000fc80003f04000 */
[----:B------:R-:W-:Y:S02]  /*0e10*/  DADD R6, R6, R8 ;  /* 0x0000000006067229 */ /* 0x000fe40000000008 */
[----:B------:R-:W-:Y:S02]  /*0e20*/  FSEL R4, R4, R10, P0 ;  /* 0x0000000a04047208 */ /* 0x000fe40000000000 */
[----:B------:R-:W-:-:S06]  /*0e30*/  FSEL R5, R5, R11, P0 ;  /* 0x0000000b05057208 */ /* 0x000fcc0000000000 */
[----:B------:R-:W-:-:S07]  /*0e40*/  DFMA R6, R4, 0.5, R6 ;  /* 0x3fe000000406782b */ /* 0x000fce0000000006 */
[----:B------:R-:W-:Y:S01]  /*0e50*/  STG.E.64 desc[UR4][R2.64], R6 ;  /* 0x0000000602007986 */ /* 0x000fe2000c101b04 */
[----:B------:R-:W-:Y:S05]  /*0e60*/  EXIT ;  /* 0x000000000000794d */ /* 0x000fea0003800000 */
        .type           $_Z19cal_q_kernel_singlePiPdS0_i$__internal_accurate_pow,@function
        .size           $_Z19cal_q_kernel_singlePiPdS0_i$__internal_accurate_pow,(.L_x_38 - $_Z19cal_q_kernel_singlePiPdS0_i$__internal_accurate_pow)
$_Z19cal_q_kernel_singlePiPdS0_i$__internal_accurate_pow:
[----:B------:R-:W0:Y:S01]  /*0e70*/  MUFU.RCP64H R29, 2 ;  /* 0x40000000001d7908 */ /* 0x000e220000001800 */
[----:B------:R-:W-:Y:S01]  /*0e80*/  IMAD.MOV.U32 R14, RZ, RZ, 0x0 ;  /* 0x00000000ff0e7424 */ /* 0x000fe200078e00ff */
[----:B------:R-:W-:Y:S01]  /*0e90*/  UMOV UR4, 0x7d2cafe2 ;  /* 0x7d2cafe200047882 */ /* 0x000fe20000000000 */
[----:B------:R-:W-:Y:S01]  /*0ea0*/  IMAD.MOV.U32 R15, RZ, RZ, 0x40000000 ;  /* 0x40000000ff0f7424 */ /* 0x000fe200078e00ff */
[----:B------:R-:W-:Y:S01]  /*0eb0*/  UMOV UR5, 0x3eb0f5ff ;  /* 0x3eb0f5ff00057882 */ /* 0x000fe20000000000 */
[----:B------:R-:W-:Y:S02]  /*0ec0*/  IMAD.MOV.U32 R28, RZ, RZ, RZ ;  /* 0x000000ffff1c7224 */ /* 0x000fe400078e00ff */
[----:B------:R-:W-:Y:S02]  /*0ed0*/  IMAD.MOV.U32 R18, RZ, RZ, 0x41ad3b5a ;  /* 0x41ad3b5aff127424 */ /* 0x000fe400078e00ff */
[----:B------:R-:W-:Y:S02]  /*0ee0*/  IMAD.MOV.U32 R19, RZ, RZ, 0x3ed0f5d2 ;  /* 0x3ed0f5d2ff137424 */ /* 0x000fe400078e00ff */
[----:B0-----:R-:W-:-:S08]  /*0ef0*/  DFMA R14, R28, -R14, 1 ;  /* 0x3ff000001c0e742b */ /* 0x001fd0000000080e */
[----:B------:R-:W-:-:S08]  /*0f00*/  DFMA R14, R14, R14, R14 ;  /* 0x0000000e0e0e722b */ /* 0x000fd0000000000e */
[----:B------:R-:W-:-:S08]  /*0f10*/  DFMA R28, R28, R14, R28 ;  /* 0x0000000e1c1c722b */ /* 0x000fd0000000001c */
[----:B------:R-:W-:-:S08]  /*0f20*/  DMUL R14, RZ, R28 ;  /* 0x0000001cff0e7228 */ /* 0x000fd00000000000 */
[----:B------:R-:W-:-:S08]  /*0f30*/  DFMA R14, RZ, R28, R14 ;  /* 0x0000001cff0e722b */ /* 0x000fd0000000000e */
[CC--:B------:R-:W-:Y:S02]  /*0f40*/  DMUL R26, R14.reuse, R14.reuse ;  /* 0x0000000e0e1a7228 */ /* 0x0c0fe40000000000 */
[----:B------:R-:W-:Y:S02]  /*0f50*/  DADD R20, RZ, -R14 ;  /* 0x00000000ff147229 */ /* 0x000fe4000000080e */
[----:B------:R-:W-:-:S04]  /*0f60*/  DMUL R32, R14, R14 ;  /* 0x0000000e0e207228 */ /* 0x000fc80000000000 */
[----:B------:R-:W-:Y:S01]  /*0f70*/  DFMA R18, R26, UR4, R18 ;  /* 0x000000041a127c2b */ /* 0x000fe20008000012 */
[----:B------:R-:W-:Y:S01]  /*0f80*/  UMOV UR4, 0x75488a3f ;  /* 0x75488a3f00047882 */ /* 0x000fe20000000000 */
[----:B------:R-:W-:Y:S01]  /*0f90*/  UMOV UR5, 0x3ef3b20a ;  /* 0x3ef3b20a00057882 */ /* 0x000fe20000000000 */
[----:B------:R-:W-:-:S05]  /*0fa0*/  DADD R20, R20, R20 ;  /* 0x0000000014147229 */ /* 0x000fca0000000014 */
[----:B------:R-:W-:Y:S01]  /*0fb0*/  DFMA R22, R26, R18, UR4 ;  /* 0x000000041a167e2b */ /* 0x000fe20008000012 */
[----:B------:R-:W-:Y:S01]  /*0fc0*/  UMOV UR4, 0xe4faecd5 ;  /* 0xe4faecd500047882 */ /* 0x000fe20000000000 */
[----:B------:R-:W-:Y:S01]  /*0fd0*/  UMOV UR5, 0x3f1745cd ;  /* 0x3f1745cd00057882 */ /* 0x000fe20000000000 */
[----:B------:R-:W-:-:S05]  /*0fe0*/  DFMA R20, RZ, -R14, R20 ;  /* 0x8000000eff14722b */ /* 0x000fca0000000014 */
[----:B------:R-:W-:Y:S01]  /*0ff0*/  DFMA R22, R26, R22, UR4 ;  /* 0x000000041a167e2b */ /* 0x000fe20008000016 */
[----:B------:R-:W-:Y:S01]  /*1000*/  UMOV UR4, 0x258a578b ;  /* 0x258a578b00047882 */ /* 0x000fe20000000000 */
[----:B------:R-:W-:Y:S01]  /*1010*/  UMOV UR5, 0x3f3c71c7 ;  /* 0x3f3c71c700057882 */ /* 0x000fe20000000000 */
[----:B------:R-:W-:Y:S02]  /*1020*/  DMUL R20, R28, R20 ;  /* 0x000000141c147228 */ /* 0x000fe40000000000 */
[----:B------:R-:W-:-:S03]  /*1030*/  DFMA R28, R14, R14, -R32 ;  /* 0x0000000e0e1c722b */ /* 0x000fc60000000820 */
[----:B------:R-:W-:Y:S01]  /*1040*/  DFMA R22, R26, R22, UR4 ;  /* 0x000000041a167e2b */ /* 0x000fe20008000016 */
[----:B------:R-:W-:Y:S01]  /*1050*/  UMOV UR4, 0x9242b910 ;  /* 0x9242b91000047882 */ /* 0x000fe20000000000 */
[----:B------:R-:W-:-:S06]  /*1060*/  UMOV UR5, 0x3f624924 ;  /* 0x3f62492400057882 */ /* 0x000fcc0000000000 */
[----:B------:R-:W-:Y:S01]  /*1070*/  DFMA R22, R26, R22, UR4 ;  /* 0x000000041a167e2b */ /* 0x000fe20008000016 */
[----:B------:R-:W-:Y:S01]  /*1080*/  UMOV UR4, 0x99999dfb ;  /* 0x99999dfb00047882 */ /* 0x000fe20000000000 */
[----:B------:R-:W-:-:S06]  /*1090*/  UMOV UR5, 0x3f899999 ;  /* 0x3f89999900057882 */ /* 0x000fcc0000000000 */
[----:B------:R-:W-:Y:S01]  /*10a0*/  DFMA R22, R26, R22, UR4 ;  /* 0x000000041a167e2b */ /* 0x000fe20008000016 */
[----:B------:R-:W-:Y:S01]  /*10b0*/  UMOV UR4, 0x55555555 ;  /* 0x5555555500047882 */ /* 0x000fe20000000000 */
[----:B------:R-:W-:-:S06]  /*10c0*/  UMOV UR5, 0x3fb55555 ;  /* 0x3fb5555500057882 */ /* 0x000fcc0000000000 */
[----:B------:R-:W-:-:S08]  /*10d0*/  DFMA R18, R26, R22, UR4 ;  /* 0x000000041a127e2b */ /* 0x000fd00008000016 */
[----:B------:R-:W-:Y:S01]  /*10e0*/  DADD R24, -R18, UR4 ;  /* 0x0000000412187e29 */ /* 0x000fe20008000100 */
[----:B------:R-:W-:Y:S01]  /*10f0*/  UMOV UR4, 0xb9e7b0 ;  /* 0x00b9e7b000047882 */ /* 0x000fe20000000000 */
[----:B------:R-:W-:-:S06]  /*1100*/  UMOV UR5, 0x3c46a4cb ;  /* 0x3c46a4cb00057882 */ /* 0x000fcc0000000000 */
[----:B------:R-:W-:Y:S02]  /*1110*/  DFMA R24, R26, R22, R24 ;  /* 0x000000161a18722b */ /* 0x000fe40000000018 */
[----:B------:R-:W-:Y:S01]  /*1120*/  DMUL R22, R14, R32 ;  /* 0x000000200e167228 */ /* 0x000fe20000000000 */
[----:B------:R-:W-:Y:S02]  /*1130*/  VIADD R27, R21, 0x100000 ;  /* 0x00100000151b7836 */ /* 0x000fe40000000000 */
[----:B------:R-:W-:-:S03]  /*1140*/  IMAD.MOV.U32 R26, RZ, RZ, R20 ;  /* 0x000000ffff1a7224 */ /* 0x000fc600078e0014 */
[----:B------:R-:W-:Y:S01]  /*1150*/  DADD R24, R24, -UR4 ;  /* 0x8000000418187e29 */ /* 0x000fe20008000000 */
[----:B------:R-:W-:Y:S01]  /*1160*/  UMOV UR4, 0x0 ;  /* 0x0000000000047882 */ /* 0x000fe20000000000 */
[C---:B------:R-:W-:Y:S01]  /*1170*/  DFMA R30, R14.reuse, R32, -R22 ;  /* 0x000000200e1e722b */ /* 0x040fe20000000816 */
[----:B------:R-:W-:Y:S01]  /*1180*/  UMOV UR5, 0x40080000 ;  /* 0x4008000000057882 */ /* 0x000fe20000000000 */
[----:B------:R-:W-:-:S04]  /*1190*/  DFMA R26, R14, R26, R28 ;  /* 0x0000001a0e1a722b */ /* 0x000fc8000000001c */
[----:B------:R-:W-:Y:S02]  /*11a0*/  DADD R28, R18, R24 ;  /* 0x00000000121c7229 */ /* 0x000fe40000000018 */
[----:B------:R-:W-:-:S06]  /*11b0*/  DFMA R30, R20, R32, R30 ;  /* 0x00000020141e722b */ /* 0x000fcc000000001e */
[----:B------:R-:W-:Y:S02]  /*11c0*/  DMUL R32, R28, R22 ;  /* 0x000000161c207228 */ /* 0x000fe40000000000 */
[----:B------:R-:W-:Y:S02]  /*11d0*/  DFMA R26, R14, R26, R30 ;  /* 0x0000001a0e1a722b */ /* 0x000fe4000000001e */
[----:B------:R-:W-:-:S04]  /*11e0*/  DADD R30, R18, -R28 ;  /* 0x00000000121e7229 */ /* 0x000fc8000000081c */
[----:B------:R-:W-:-:S04]  /*11f0*/  DFMA R18, R28, R22, -R32 ;  /* 0x000000161c12722b */ /* 0x000fc80000000820 */
[----:B------:R-:W-:-:S04]  /*1200*/  DADD R30, R24, R30 ;  /* 0x00000000181e7229 */ /* 0x000fc8000000001e */
[----:B------:R-:W-:-:S08]  /*1210*/  DFMA R18, R28, R26, R18 ;  /* 0x0000001a1c12722b */ /* 0x000fd00000000012 */
[----:B------:R-:W-:-:S08]  /*1220*/  DFMA R30, R30, R22, R18 ;  /* 0x000000161e1e722b */ /* 0x000fd00000000012 */
[----:B------:R-:W-:-:S08]  /*1230*/  DADD R22, R32, R30 ;  /* 0x0000000020167229 */ /* 0x000fd0000000001e */
[--C-:B------:R-:W-:Y:S02]  /*1240*/  DADD R18, R14, R22.reuse ;  /* 0x000000000e127229 */ /* 0x100fe40000000016 */
[----:B------:R-:W-:-:S06]  /*1250*/  DADD R32, R32, -R22 ;  /* 0x0000000020207229 */ /* 0x000fcc0000000816 */
[----:B------:R-:W-:Y:S02]  /*1260*/  DADD R14, R14, -R18 ;  /* 0x000000000e0e7229 */ /* 0x000fe40000000812 */
[----:B------:R-:W-:-:S06]  /*1270*/  DADD R32, R30, R32 ;  /* 0x000000001e207229 */ /* 0x000fcc0000000020 */
[----:B------:R-:W-:-:S08]  /*1280*/  DADD R14, R22, R14 ;  /* 0x00000000160e7229 */ /* 0x000fd0000000000e */
[----:B------:R-:W-:-:S08]  /*1290*/  DADD R14, R32, R14 ;  /* 0x00000000200e7229 */ /* 0x000fd0000000000e */
[----:B------:R-:W-:Y:S01]  /*12a0*/  DADD R24, R20, R14 ;  /* 0x0000000014187229 */ /* 0x000fe2000000000e */
[----:B------:R-:W-:Y:S02]  /*12b0*/  IMAD.MOV.U32 R14, RZ, RZ, -0x105c611 ;  /* 0xfefa39efff0e7424 */ /* 0x000fe400078e00ff */
[----:B------:R-:W-:Y:S02]  /*12c0*/  IMAD.MOV.U32 R15, RZ, RZ, 0x3fe62e42 ;  /* 0x3fe62e42ff0f7424 */ /* 0x000fe400078e00ff */
[----:B------:R-:W-:-:S03]  /*12d0*/  IMAD.MOV.U32 R20, RZ, RZ, -0x105c611 ;  /* 0xfefa39efff147424 */ /* 0x000fc600078e00ff */
[----:B------:R-:W-:Y:S01]  /*12e0*/  DADD R22, R18, R24 ;  /* 0x0000000012167229 */ /* 0x000fe20000000018 */
[----:B------:R-:W-:-:S07]  /*12f0*/  IMAD.MOV.U32 R21, RZ, RZ, 0x3fe62e42 ;  /* 0x3fe62e42ff157424 */ /* 0x000fce00078e00ff */
[--C-:B------:R-:W-:Y:S02]  /*1300*/  DFMA R14, R14, UR4, R22.reuse ;  /* 0x000000040e0e7c2b */ /* 0x100fe40008000016 */
[----:B------:R-:W-:-:S06]  /*1310*/  DADD R26, R18, -R22 ;  /* 0x00000000121a7229 */ /* 0x000fcc0000000816 */
[----:B------:R-:W-:Y:S02]  /*1320*/  DFMA R18, -R20, 3, R14 ;  /* 0x400800001412782b */ /* 0x000fe4000000010e */
[----:B------:R-:W-:-:S06]  /*1330*/  DADD R26, R24, R26 ;  /* 0x00000000181a7229 */ /* 0x000fcc000000001a */
[----:B------:R-:W-:Y:S01]  /*1340*/  DADD R18, -R22, R18 ;  /* 0x0000000016127229 */ /* 0x000fe20000000112 */
[----:B------:R-:W-:Y:S02]  /*1350*/  IMAD.MOV.U32 R22, RZ, RZ, 0x3b39803f ;  /* 0x3b39803fff167424 */ /* 0x000fe400078e00ff */
[----:B------:R-:W-:-:S05]  /*1360*/  IMAD.MOV.U32 R23, RZ, RZ, 0x3c7abc9e ;  /* 0x3c7abc9eff177424 */ /* 0x000fca00078e00ff */
[----:B------:R-:W-:Y:S01]  /*1370*/  DADD R26, R26, -R18 ;  /* 0x000000001a1a7229 */ /* 0x000fe20000000812 */
[----:B------:R-:W-:-:S05]  /*1380*/  IMAD.SHL.U32 R18, R0, 0x2, RZ ;  /* 0x0000000200127824 */ /* 0x000fca00078e00ff */
[----:B------:R-:W-:Y:S02]  /*1390*/  ISETP.GT.U32.AND P0, PT, R18, -0x2000001, PT ;  /* 0xfdffffff1200780c */ /* 0x000fe40003f04070 */
[----:B------:R-:W-:Y:S01]  /*13a0*/  DFMA R22, R22, UR4, R26 ;  /* 0x0000000416167c2b */ /* 0x000fe2000800001a */
[----:B------:R-:W-:Y:S01]  /*13b0*/  UMOV UR4, 0x3b39803f ;  /* 0x3b39803f00047882 */ /* 0x000fe20000000000 */
[----:B------:R-:W-:Y:S01]  /*13c0*/  LOP3.LUT R27, R0, 0xff0fffff, RZ, 0xc0, !PT ;  /* 0xff0fffff001b7812 */ /* 0x000fe200078ec0ff */
[----:B------:R-:W-:Y:S01]  /*13d0*/  IMAD.MOV.U32 R26, RZ, RZ, R2 ;  /* 0x000000ffff1a7224 */ /* 0x000fe200078e0002 */
[----:B------:R-:W-:Y:S02]  /*13e0*/  UMOV UR5, 0x3c7abc9e ;  /* 0x3c7abc9e00057882 */ /* 0x000fe40000000000 */
[----:B------:R-:W-:Y:S02]  /*13f0*/  SEL R27, R27, R0, P0 ;  /* 0x000000001b1b7207 */ /* 0x000fe40000000000 */
[----:B------:R-:W-:-:S08]  /*1400*/  DADD R18, R14, R22 ;  /* 0x000000000e127229 */ /* 0x000fd00000000016 */
[----:B------:R-:W-:Y:S02]  /*1410*/  DADD R14, R14, -R18 ;  /* 0x000000000e0e7229 */ /* 0x000fe40000000812 */
[----:B------:R-:W-:-:S06]  /*1420*/  DMUL R24, R18, R26 ;  /* 0x0000001a12187228 */ /* 0x000fcc0000000000 */
[----:B------:R-:W-:Y:S02]  /*1430*/  DADD R22, R22, R14 ;  /* 0x0000000016167229 */ /* 0x000fe4000000000e */
[----:B------:R-:W-:Y:S01]  /*1440*/  DFMA R18, R18, R26, -R24 ;  /* 0x0000001a1212722b */ /* 0x000fe20000000818 */
[----:B------:R-:W-:Y:S02]  /*1450*/  IMAD.MOV.U32 R14, RZ, RZ, 0x652b82fe ;  /* 0x652b82feff0e7424 */ /* 0x000fe400078e00ff */
[----:B------:R-:W-:-:S05]  /*1460*/  IMAD.MOV.U32 R15, RZ, RZ, 0x3ff71547 ;  /* 0x3ff71547ff0f7424 */ /* 0x000fca00078e00ff */
[----:B------:R-:W-:-:S08]  /*1470*/  DFMA R22, R22, R26, R18 ;  /* 0x0000001a1616722b */ /* 0x000fd00000000012 */
[----:B------:R-:W-:-:S08]  /*1480*/  DADD R18, R24, R22 ;  /* 0x0000000018127229 */ /* 0x000fd00000000016 */
[----:B------:R-:W-:Y:S02]  /*1490*/  DFMA R14, R18, R14, 6.75539944105574400000e+15 ;  /* 0x43380000120e742b */ /* 0x000fe4000000000e */
[----:B------:R-:W-:Y:S01]  /*14a0*/  FSETP.GEU.AND P0, PT, |R19|, 4.1917929649353027344, PT ;  /* 0x4086232b1300780b */ /* 0x000fe20003f0e200 */
[----:B------:R-:W-:-:S05]  /*14b0*/  DADD R24, R24, -R18 ;  /* 0x0000000018187229 */ /* 0x000fca0000000812 */
[----:B------:R-:W-:-:S03]  /*14c0*/  DADD R26, R14, -6.75539944105574400000e+15 ;  /* 0xc33800000e1a7429 */ /* 0x000fc60000000000 */
[----:B------:R-:W-:-:S05]  /*14d0*/  DADD R22, R22, R24 ;  /* 0x0000000016167229 */ /* 0x000fca0000000018 */
[----:B------:R-:W-:-:S08]  /*14e0*/  DFMA R20, R26, -R20, R18 ;  /* 0x800000141a14722b */ /* 0x000fd00000000012 */
[----:B------:R-:W-:Y:S01]  /*14f0*/  DFMA R26, R26, -UR4, R20 ;  /* 0x800000041a1a7c2b */ /* 0x000fe20008000014 */
[----:B------:R-:W-:Y:S01]  /*1500*/  UMOV UR4, 0x69ce2bdf ;  /* 0x69ce2bdf00047882 */ /* 0x000fe20000000000 */
[----:B------:R-:W-:Y:S01]  /*1510*/  IMAD.MOV.U32 R20, RZ, RZ, -0x35dec16 ;  /* 0xfca213eaff147424 */ /* 0x000fe200078e00ff */
[----:B------:R-:W-:Y:S01]  /*1520*/  UMOV UR5, 0x3e5ade15 ;  /* 0x3e5ade1500057882 */ /* 0x000fe20000000000 */
[----:B------:R-:W-:-:S06]  /*1530*/  IMAD.MOV.U32 R21, RZ, RZ, 0x3e928af3 ;  /* 0x3e928af3ff157424 */ /* 0x000fcc00078e00ff */
[----:B------:R-:W-:Y:S01]  /*1540*/  DFMA R20, R26, UR4, R20 ;  /* 0x000000041a147c2b */ /* 0x000fe20008000014 */
        /* <DEDUP_REMOVED lines=24> */
[----:B------:R-:W-:-:S08]  /*16d0*/  DFMA R20, R26, R20, 1 ;  /* 0x3ff000001a14742b */ /* 0x000fd00000000014 */
[----:B------:R-:W-:-:S10]  /*16e0*/  DFMA R20, R26, R20, 1 ;  /* 0x3ff000001a14742b */ /* 0x000fd40000000014 */
[----:B------:R-:W-:Y:S02]  /*16f0*/  IMAD R25, R14, 0x100000, R21 ;  /* 0x001000000e197824 */ /* 0x000fe400078e0215 */
[----:B------:R-:W-:Y:S01]  /*1700*/  IMAD.MOV.U32 R24, RZ, RZ, R20 ;  /* 0x000000ffff187224 */ /* 0x000fe200078e0014 */
[----:B------:R-:W-:Y:S06]  /*1710*/  @!P0 BRA `(.L_x_26) ;  /* 0x0000000000348947 */ /* 0x000fec0003800000 */
[----:B------:R-:W-:Y:S01]  /*1720*/  FSETP.GEU.AND P1, PT, |R19|, 4.2275390625, PT ;  /* 0x408748001300780b */ /* 0x000fe20003f2e200 */
[C---:B------:R-:W-:Y:S02]  /*1730*/  DADD R24, R18.reuse, +INF ;  /* 0x7ff0000012187429 */ /* 0x040fe40000000000 */
[----:B------:R-:W-:-:S08]  /*1740*/  DSETP.GEU.AND P0, PT, R18, RZ, PT ;  /* 0x000000ff1200722a */ /* 0x000fd00003f0e000 */
[----:B------:R-:W-:Y:S02]  /*1750*/  FSEL R24, R24, RZ, P0 ;  /* 0x000000ff18187208 */ /* 0x000fe40000000000 */
[----:B------:R-:W-:Y:S01]  /*1760*/  FSEL R25, R25, RZ, P0 ;  /* 0x000000ff19197208 */ /* 0x000fe20000000000 */
[----:B------:R-:W-:Y:S06]  /*1770*/  @P1 BRA `(.L_x_26) ;  /* 0x00000000001c1947 */ /* 0x000fec0003800000 */
[----:B------:R-:W-:Y:S01]  /*1780*/  LEA.HI R0, R14, R14, RZ, 0x1 ;  /* 0x0000000e0e007211 */ /* 0x000fe200078f08ff */
[----:B------:R-:W-:-:S03]  /*1790*/  IMAD.MOV.U32 R24, RZ, RZ, RZ ;  /* 0x000000ffff187224 */ /* 0x000fc600078e00ff */
[----:B------:R-:W-:-:S05]  /*17a0*/  SHF.R.S32.HI R15, RZ, 0x1, R0 ;  /* 0x00000001ff0f7819 */ /* 0x000fca0000011400 */
[----:B------:R-:W-:Y:S02]  /*17b0*/  IMAD.IADD R14, R14, 0x1, -R15 ;  /* 0x000000010e0e7824 */ /* 0x000fe400078e0a0f */
[----:B------:R-:W-:-:S03]  /*17c0*/  IMAD R21, R15, 0x100000, R21 ;  /* 0x001000000f157824 */ /* 0x000fc600078e0215 */
[----:B------:R-:W-:-:S06]  /*17d0*/  LEA R25, R14, 0x3ff00000, 0x14 ;  /* 0x3ff000000e197811 */ /* 0x000fcc00078ea0ff */
[----:B------:R-:W-:-:S11]  /*17e0*/  DMUL R24, R20, R24 ;  /* 0x0000001814187228 */ /* 0x000fd60000000000 */
.L_x_26:
[----:B------:R-:W-:Y:S01]  /*17f0*/  DFMA R22, R22, R24, R24 ;  /* 0x000000181616722b */ /* 0x000fe20000000018 */
[----:B------:R-:W-:Y:S01]  /*1800*/  IMAD.MOV.U32 R14, RZ, RZ, R6 ;  /* 0x000000ffff0e7224 */ /* 0x000fe200078e0006 */
[----:B------:R-:W-:Y:S01]  /*1810*/  DSETP.NEU.AND P0, PT, |R24|, +INF , PT ;  /* 0x7ff000001800742a */ /* 0x000fe20003f0d200 */
[----:B------:R-:W-:-:S07]  /*1820*/  IMAD.MOV.U32 R15, RZ, RZ, 0x0 ;  /* 0x00000000ff0f7424 */ /* 0x000fce00078e00ff */
[----:B------:R-:W-:Y:S02]  /*1830*/  FSEL R18, R24, R22, !P0 ;  /* 0x0000001618127208 */ /* 0x000fe40004000000 */
[----:B------:R-:W-:Y:S01]  /*1840*/  FSEL R19, R25, R23, !P0 ;  /* 0x0000001719137208 */ /* 0x000fe20004000000 */
[----:B------:R-:W-:Y:S06]  /*1850*/  RET.REL.NODEC R14 `(_Z19cal_q_kernel_singlePiPdS0_i) ;  /* 0xffffffe40ee87950 */ /* 0x000fec0003c3ffff */
.L_x_27:
        /* <DEDUP_REMOVED lines=10> */
.L_x_38:


//--------------------- .text._Z20update_reward_kernelPiPd --------------------------
	.section	.text._Z20update_reward_kernelPiPd,"ax",@progbits
	.align	128
        .global         _Z20update_reward_kernelPiPd
        .type           _Z20update_reward_kernelPiPd,@function
        .size           _Z20update_reward_kernelPiPd,(.L_x_45 - _Z20update_reward_kernelPiPd)
        .other          _Z20update_reward_kernelPiPd,@"STO_CUDA_ENTRY STV_DEFAULT"
_Z20update_reward_kernelPiPd:
.text._Z20update_reward_kernelPiPd:
[----:B------:R-:W-:Y:S01]  /*0000*/  LDC R1, c[0x0][0x37c] ;  /* 0x0000df00ff017b82 */ /* 0x000fe20000000800 */
[----:B------:R-:W0:Y:S01]  /*0010*/  S2R R0, SR_TID.Y ;  /* 0x0000000000007919 */ /* 0x000e220000002200 */
[----:B------:R-:W1:Y:S06]  /*0020*/  LDCU UR5, c[0x0][0x360] ;  /* 0x00006c00ff0577ac */ /* 0x000e6c0008000800 */
[----:B------:R-:W0:Y:S01]  /*0030*/  S2UR UR6, SR_CTAID.Y ;  /* 0x00000000000679c3 */ /* 0x000e220000002600 */
[----:B------:R-:W1:Y:S07]  /*0040*/  S2R R3, SR_TID.X ;  /* 0x0000000000037919 */ /* 0x000e6e0000002100 */
[----:B------:R-:W0:Y:S08]  /*0050*/  LDC R5, c[0x0][0x364] ;  /* 0x0000d900ff057b82 */ /* 0x000e300000000800 */
[----:B------:R-:W2:Y:S08]  /*0060*/  S2UR UR4, SR_CTAID.X ;  /* 0x00000000000479c3 */ /* 0x000eb00000002500 */
[----:B------:R-:W2:Y:S01]  /*0070*/  LDC R7, c[0x0][0x370] ;  /* 0x0000dc00ff077b82 */ /* 0x000ea20000000800 */
[----:B0-----:R-:W-:-:S04]  /*0080*/  IMAD R0, R5, UR6, R0 ;  /* 0x0000000605007c24 */ /* 0x001fc8000f8e0200 */
[----:B--2---:R-:W-:-:S04]  /*0090*/  IMAD R0, R0, R7, UR4 ;  /* 0x0000000400007e24 */ /* 0x004fc8000f8e0207 */
[----:B-1----:R-:W-:-:S05]  /*00a0*/  IMAD R0, R0, UR5, R3 ;  /* 0x0000000500007c24 */ /* 0x002fca000f8e0203 */
[----:B------:R-:W-:-:S13]  /*00b0*/  ISETP.GT.AND P0, PT, R0, 0x3, PT ;  /* 0x000000030000780c */ /* 0x000fda0003f04270 */
[----:B------:R-:W-:Y:S05]  /*00c0*/  @P0 EXIT ;  /* 0x000000000000094d */ /* 0x000fea0003800000 */
[----:B------:R-:W0:Y:S01]  /*00d0*/  LDC.64 R8, c[0x0][0x380] ;  /* 0x0000e000ff087b82 */ /* 0x000e220000000a00 */
[----:B------:R-:W1:Y:S01]  /*00e0*/  LDCU.64 UR4, c[0x0][0x358] ;  /* 0x00006b00ff0477ac */ /* 0x000e620008000a00 */
[----:B------:R-:W-:-:S04]  /*00f0*/  IMAD R3, R0, 0xf, RZ ;  /* 0x0000000f00037824 */ /* 0x000fc800078e02ff */
[----:B0-----:R-:W-:-:S05]  /*0100*/  IMAD.WIDE R8, R3, 0x4, R8 ;  /* 0x0000000403087825 */ /* 0x001fca00078e0208 */
[----:B-1----:R-:W2:Y:S04]  /*0110*/  LDG.E R16, desc[UR4][R8.64+0x24] ;  /* 0x0000240408107981 */ /* 0x002ea8000c1e1900 */
[----:B------:R-:W3:Y:S04]  /*0120*/  LDG.E R17, desc[UR4][R8.64+0x28] ;  /* 0x0000280408117981 */ /* 0x000ee8000c1e1900 */
[----:B------:R-:W4:Y:S04]  /*0130*/  LDG.E R6, desc[UR4][R8.64+0x14] ;  /* 0x0000140408067981 */ /* 0x000f28000c1e1900 */
[----:B------:R-:W4:Y:S04]  /*0140*/  LDG.E R7, desc[UR4][R8.64+0x18] ;  /* 0x0000180408077981 */ /* 0x000f28000c1e1900 */
[----:B------:R-:W4:Y:S04]  /*0150*/  LDG.E R10, desc[UR4][R8.64+0x1c] ;  /* 0x00001c04080a7981 */ /* 0x000f28000c1e1900 */
[----:B------:R-:W5:Y:S04]  /*0160*/  LDG.E R12, desc[UR4][R8.64] ;  /* 0x00000004080c7981 */ /* 0x000f68000c1e1900 */
[----:B------:R-:W5:Y:S04]  /*0170*/  LDG.E R13, desc[UR4][R8.64+0x4] ;  /* 0x00000404080d7981 */ /* 0x000f68000c1e1900 */
[----:B------:R-:W5:Y:S04]  /*0180*/  LDG.E R14, desc[UR4][R8.64+0x8] ;  /* 0x00000804080e7981 */ /* 0x000f68000c1e1900 */
[----:B------:R-:W5:Y:S04]  /*0190*/  LDG.E R18, desc[UR4][R8.64+0x2c] ;  /* 0x00002c0408127981 */ /* 0x000f68000c1e1900 */
[----:B------:R-:W5:Y:S04]  /*01a0*/  LDG.E R11, desc[UR4][R8.64+0x20] ;  /* 0x00002004080b7981 */ /* 0x000f68000c1e1900 */
[----:B------:R-:W5:Y:S04]  /*01b0*/  LDG.E R15, desc[UR4][R8.64+0xc] ;  /* 0x00000c04080f7981 */ /* 0x000f68000c1e1900 */
[----:B------:R0:W5:Y:S01]  /*01c0*/  LDG.E R19, desc[UR4][R8.64+0x30] ;  /* 0x0000300408137981 */ /* 0x000162000c1e1900 */
[----:B------:R-:W-:Y:S01]  /*01d0*/  UMOV UR6, 0x9999999a ;  /* 0x9999999a00067882 */ /* 0x000fe20000000000 */
[----:B------:R-:W-:Y:S01]  /*01e0*/  UMOV UR7, 0x3f999999 ;  /* 0x3f99999900077882 */ /* 0x000fe20000000000 */
[----:B0-----:R-:W0:Y:S01]  /*01f0*/  LDC.64 R8, c[0x0][0x388] ;  /* 0x0000e200ff087b82 */ /* 0x001e220000000a00 */
[----:B--2---:R-:W-:Y:S08]  /*0200*/  I2F.F64 R2, R16 ;  /* 0x0000001000027312 */ /* 0x004ff00000201c00 */
[----:B---3--:R-:W1:Y:S01]  /*0210*/  I2F.F64 R4, R17 ;  /* 0x0000001100047312 */ /* 0x008e620000201c00 */
[----:B----4-:R-:W-:Y:S01]  /*0220*/  VIMNMX3 R10, R6, R7, R10, !PT ;  /* 0x00000007060a720f */ /* 0x010fe2000780010a */
[----:B-1----:R-:W-:Y:S01]  /*0230*/  DADD R2, R2, R4 ;  /* 0x0000000002027229 */ /* 0x002fe20000000004 */
[----:B-----5:R-:W-:-:S05]  /*0240*/  VIMNMX3 R12, R12, R13, R14, !PT ;  /* 0x0000000d0c0c720f */ /* 0x020fca000780010e */
[----:B------:R-:W1:Y:S01]  /*0250*/  I2F.F64 R6, R18 ;  /* 0x0000001200067312 */ /* 0x000e620000201c00 */
[----:B------:R-:W-:Y:S02]  /*0260*/  VIMNMX.RELU R10, PT, PT, R10, R11, !PT ;  /* 0x0000000b0a0a7248 */ /* 0x000fe40007fe1100 */
[----:B------:R-:W-:-:S04]  /*0270*/  VIMNMX.RELU R15, PT, PT, R12, R15, !PT ;  /* 0x0000000f0c0f7248 */ /* 0x000fc80007fe1100 */
[CC--:B------:R-:W-:Y:S01]  /*0280*/  IADD3 R11, PT, PT, R10.reuse, R15.reuse, RZ ;  /* 0x0000000f0a0b7210 */ /* 0x0c0fe20007ffe0ff */
[----:B------:R-:W2:Y:S01]  /*0290*/  I2F.F64 R4, R19 ;  /* 0x0000001300047312 */ /* 0x000ea20000201c00 */
[----:B------:R-:W-:Y:S01]  /*02a0*/  IADD3 R10, PT, PT, -R10, R15, RZ ;  /* 0x0000000f0a0a7210 */ /* 0x000fe20007ffe1ff */
[----:B-1----:R-:W-:-:S04]  /*02b0*/  DADD R2, R2, R6 ;  /* 0x0000000002027229 */ /* 0x002fc80000000006 */
[----:B------:R-:W-:-:S04]  /*02c0*/  IMAD R10, R11, R10, RZ ;  /* 0x0000000a0b0a7224 */ /* 0x000fc800078e02ff */
[----:B------:R-:W1:Y:S01]  /*02d0*/  I2F.F64 R6, R10 ;  /* 0x0000000a00067312 */ /* 0x000e620000201c00 */
[----:B--2---:R-:W-:Y:S01]  /*02e0*/  DADD R2, R2, R4 ;  /* 0x0000000002027229 */ /* 0x004fe20000000004 */
[----:B0-----:R-:W-:-:S07]  /*02f0*/  IMAD.WIDE R4, R0, 0x8, R8 ;  /* 0x0000000800047825 */ /* 0x001fce00078e0208 */
[----:B-1----:R-:W-:-:S07]  /*0300*/  DFMA R2, R2, -UR6, R6 ;  /* 0x8000000602027c2b */ /* 0x002fce0008000006 */
[----:B------:R-:W-:Y:S01]  /*0310*/  STG.E.64 desc[UR4][R4.64], R2 ;  /* 0x0000000204007986 */ /* 0x000fe2000c101b04 */
[----:B------:R-:W-:Y:S05]  /*0320*/  EXIT ;  /* 0x000000000000794d */ /* 0x000fea0003800000 */
.L_x_28:
        /* <DEDUP_REMOVED lines=13> */
.L_x_45:


//--------------------- .text._Z21update_env_pre_kernelPiPdP17curandStateXORWOW --------------------------
	.section	.text._Z21update_env_pre_kernelPiPdP17curandStateXORWOW,"ax",@progbits
	.align	128
        .global         _Z21update_env_pre_kernelPiPdP17curandStateXORWOW
        .type           _Z21update_env_pre_kernelPiPdP17curandStateXORWOW,@function
        .size           _Z21update_env_pre_kernelPiPdP17curandStateXORWOW,(.L_x_39 - _Z21update_env_pre_kernelPiPdP17curandStateXORWOW)
        .other          _Z21update_env_pre_kernelPiPdP17curandStateXORWOW,@"STO_CUDA_ENTRY STV_DEFAULT"
_Z21update_env_pre_kernelPiPdP17curandStateXORWOW:
.text._Z21update_env_pre_kernelPiPdP17curandStateXORWOW:
        /* <DEDUP_REMOVED lines=13> */
[----:B------:R-:W1:Y:S07]  /*00d0*/  LDCU.64 UR36, c[0x0][0x358] ;  /* 0x00006b00ff2477ac */ /* 0x000e6e0008000a00 */
[----:B------:R-:W2:Y:S01]  /*00e0*/  LDC.64 R16, c[0x0][0x380] ;  /* 0x0000e000ff107b82 */ /* 0x000ea20000000a00 */
[----:B0-----:R-:W-:-:S05]  /*00f0*/  IMAD.WIDE R4, R18, 0x30, R4 ;  /* 0x0000003012047825 */ /* 0x001fca00078e0204 */
[----:B-1----:R-:W3:Y:S04]  /*0100*/  LDG.E.64 R10, desc[UR36][R4.64] ;  /* 0x00000024040a7981 */ /* 0x002ee8000c1e1b00 */
[----:B------:R-:W4:Y:S04]  /*0110*/  LDG.E.64 R6, desc[UR36][R4.64+0x10] ;  /* 0x0000102404067981 */ /* 0x000f28000c1e1b00 */
[----:B------:R-:W5:Y:S01]  /*0120*/  LDG.E.64 R8, desc[UR36][R4.64+0x8] ;  /* 0x0000082404087981 */ /* 0x000f62000c1e1b00 */
[----:B------:R-:W-:Y:S01]  /*0130*/  UMOV UR4, 0x9999999a ;  /* 0x9999999a00047882 */ /* 0x000fe20000000000 */
[----:B------:R-:W-:Y:S01]  /*0140*/  UMOV UR5, 0x3fd99999 ;  /* 0x3fd9999900057882 */ /* 0x000fe20000000000 */
[----:B------:R-:W-:Y:S01]  /*0150*/  BSSY.RECONVERGENT B0, `(.L_x_29) ;  /* 0x000003a000007945 */ /* 0x000fe20003800200 */
[----:B---3--:R-:W-:-:S02]  /*0160*/  SHF.R.U32.HI R0, RZ, 0x2, R11 ;  /* 0x00000002ff007819 */ /* 0x008fc4000001160b */
[----:B------:R-:W-:Y:S02]  /*0170*/  IADD3 R20, PT, PT, R10, 0x587c5, RZ ;  /* 0x000587c50a147810 */ /* 0x000fe40007ffe0ff */
[----:B------:R-:W-:Y:S01]  /*0180*/  LOP3.LUT R0, R0, R11, RZ, 0x3c, !PT ;  /* 0x0000000b00007212 */ /* 0x000fe200078e3cff */
[----:B----4-:R-:W-:Y:S02]  /*0190*/  IMAD.SHL.U32 R3, R7, 0x10, RZ ;  /* 0x0000001007037824 */ /* 0x010fe400078e00ff */
[----:B------:R-:W-:Y:S01]  /*01a0*/  IMAD.MOV.U32 R25, RZ, RZ, R6 ;  /* 0x000000ffff197224 */ /* 0x000fe200078e0006 */
[----:B-----5:R-:W-:Y:S01]  /*01b0*/  MOV R24, R9 ;  /* 0x0000000900187202 */ /* 0x020fe20000000f00 */
[C---:B------:R-:W-:Y:S02]  /*01c0*/  IMAD.SHL.U32 R11, R0.reuse, 0x2, RZ ;  /* 0x00000002000b7824 */ /* 0x040fe400078e00ff */
[----:B------:R-:W-:Y:S02]  /*01d0*/  IMAD.MOV.U32 R12, RZ, RZ, R7 ;  /* 0x000000ffff0c7224 */ /* 0x000fe400078e0007 */
[----:B------:R-:W-:Y:S01]  /*01e0*/  IMAD.MOV.U32 R21, RZ, RZ, R8 ;  /* 0x000000ffff157224 */ /* 0x000fe200078e0008 */
[----:B------:R-:W-:Y:S01]  /*01f0*/  LOP3.LUT R0, R0, R11, R3, 0x96, !PT ;  /* 0x0000000b00007212 */ /* 0x000fe200078e9603 */
[----:B------:R-:W-:Y:S01]  /*0200*/  IMAD.MOV.U32 R11, RZ, RZ, 0x2f800000 ;  /* 0x2f800000ff0b7424 */ /* 0x000fe200078e00ff */
[----:B------:R0:W-:Y:S01]  /*0210*/  STG.E.64 desc[UR36][R4.64+0x8], R24 ;  /* 0x0000081804007986 */ /* 0x0001e2000c101b24 */
[----:B------:R-:W-:Y:S01]  /*0220*/  IMAD R3, R18, 0xf, RZ ;  /* 0x0000000f12037824 */ /* 0x000fe200078e02ff */
[----:B------:R-:W-:-:S02]  /*0230*/  LOP3.LUT R13, R0, R7, RZ, 0x3c, !PT ;  /* 0x00000007000d7212 */ /* 0x000fc400078e3cff */
[----:B------:R0:W-:Y:S01]  /*0240*/  STG.E.64 desc[UR36][R4.64], R20 ;  /* 0x0000001404007986 */ /* 0x0001e2000c101b24 */
[----:B--2---:R-:W-:-:S03]  /*0250*/  IMAD.WIDE R16, R3, 0x4, R16 ;  /* 0x0000000403107825 */ /* 0x004fc600078e0210 */
[----:B------:R0:W-:Y:S01]  /*0260*/  STG.E.64 desc[UR36][R4.64+0x10], R12 ;  /* 0x0000100c04007986 */ /* 0x0001e2000c101b24 */
[----:B------:R-:W-:-:S05]  /*0270*/  IMAD.IADD R0, R13, 0x1, R20 ;  /* 0x000000010d007824 */ /* 0x000fca00078e0214 */
[----:B------:R-:W-:-:S05]  /*0280*/  I2FP.F32.U32 R0, R0 ;  /* 0x0000000000007245 */ /* 0x000fca0000201000 */
[----:B------:R-:W-:-:S04]  /*0290*/  FFMA R0, R0, R11, 1.1641532182693481445e-10 ;  /* 0x2f00000000007423 */ /* 0x000fc8000000000b */
[----:B------:R-:W1:Y:S02]  /*02a0*/  F2F.F64.F32 R14, R0 ;  /* 0x00000000000e7310 */ /* 0x000e640000201800 */
[----:B-1----:R-:W-:-:S14]  /*02b0*/  DSETP.GEU.AND P0, PT, R14, UR4, PT ;  /* 0x000000040e007e2a */ /* 0x002fdc000bf0e000 */
[----:B0-----:R-:W-:Y:S05]  /*02c0*/  @P0 BRA `(.L_x_30) ;  /* 0x0000000000480947 */ /* 0x001fea0003800000 */
[----:B------:R-:W-:Y:S01]  /*02d0*/  SHF.R.U32.HI R3, RZ, 0x2, R8 ;  /* 0x00000002ff037819 */ /* 0x000fe20000011608 */
[----:B------:R-:W-:Y:S01]  /*02e0*/  IMAD.SHL.U32 R0, R13, 0x10, RZ ;  /* 0x000000100d007824 */ /* 0x000fe200078e00ff */
[----:B------:R0:W-:Y:S01]  /*02f0*/  STG.E.64 desc[UR36][R4.64+0x8], R6 ;  /* 0x0000080604007986 */ /* 0x0001e2000c101b24 */
[----:B------:R-:W-:Y:S01]  /*0300*/  IMAD.MOV.U32 R14, RZ, RZ, R13 ;  /* 0x000000ffff0e7224 */ /* 0x000fe200078e000d */
[----:B------:R-:W-:-:S05]  /*0310*/  LOP3.LUT R3, R3, R8, RZ, 0x3c, !PT ;  /* 0x0000000803037212 */ /* 0x000fca00078e3cff */
[----:B------:R-:W-:-:S05]  /*0320*/  IMAD.SHL.U32 R8, R3, 0x2, RZ ;  /* 0x0000000203087824 */ /* 0x000fca00078e00ff */
[----:B------:R-:W-:Y:S02]  /*0330*/  LOP3.LUT R0, R3, R8, R0, 0x96, !PT ;  /* 0x0000000803007212 */ /* 0x000fe400078e9600 */
[----:B------:R-:W-:Y:S02]  /*0340*/  IADD3 R8, PT, PT, R10, 0xb0f8a, RZ ;  /* 0x000b0f8a0a087810 */ /* 0x000fe40007ffe0ff */
[----:B------:R-:W-:-:S03]  /*0350*/  LOP3.LUT R15, R0, R13, RZ, 0x3c, !PT ;  /* 0x0000000d000f7212 */ /* 0x000fc600078e3cff */
[----:B------:R0:W-:Y:S02]  /*0360*/  STG.E.64 desc[UR36][R4.64], R8 ;  /* 0x0000000804007986 */ /* 0x0001e4000c101b24 */
[----:B------:R-:W-:Y:S02]  /*0370*/  IMAD.IADD R0, R15, 0x1, R8 ;  /* 0x000000010f007824 */ /* 0x000fe400078e0208 */
[----:B------:R0:W-:Y:S03]  /*0380*/  STG.E.64 desc[UR36][R4.64+0x10], R14 ;  /* 0x0000100e04007986 */ /* 0x0001e6000c101b24 */
[----:B------:R-:W-:-:S05]  /*0390*/  I2FP.F32.U32 R0, R0 ;  /* 0x0000000000007245 */ /* 0x000fca0000201000 */
[----:B------:R-:W-:-:S04]  /*03a0*/  FFMA R0, R0, R11, 1.1641532182693481445e-10 ;  /* 0x2f00000000007423 */ /* 0x000fc8000000000b */
[----:B------:R-:W1:Y:S02]  /*03b0*/  F2F.F64.F32 R10, R0 ;  /* 0x00000000000a7310 */ /* 0x000e640000201800 */
[----:B-1----:R-:W-:-:S06]  /*03c0*/  DADD R10, R10, R10 ;  /* 0x000000000a0a7229 */ /* 0x002fcc000000000a */
[----:B------:R0:W1:Y:S01]  /*03d0*/  F2I.F64.TRUNC R19, R10 ;  /* 0x0000000a00137311 */ /* 0x000062000030d100 */
[----:B------:R-:W-:Y:S05]  /*03e0*/  BRA `(.L_x_31) ;  /* 0x0000000000407947 */ /* 0x000fea0003800000 */
.L_x_30:
[----:B------:R-:W2:Y:S01]  /*03f0*/  LDG.E R3, desc[UR36][R16.64+0x10] ;  /* 0x0000102410037981 */ /* 0x000ea2000c1e1900 */
[----:B------:R-:W0:Y:S01]  /*0400*/  LDC.64 R4, c[0x0][0x388] ;  /* 0x0000e200ff047b82 */ /* 0x000e220000000a00 */
[----:B--2---:R-:W-:-:S05]  /*0410*/  IMAD R3, R18, 0x1000, R3 ;  /* 0x0000100012037824 */ /* 0x004fca00078e0203 */
[----:B------:R-:W-:-:S05]  /*0420*/  SHF.L.U32 R3, R3, 0x1, RZ ;  /* 0x0000000103037819 */ /* 0x000fca00000006ff */
[----:B0-----:R-:W-:-:S05]  /*0430*/  IMAD.WIDE R4, R3, 0x8, R4 ;  /* 0x0000000803047825 */ /* 0x001fca00078e0204 */
[----:B------:R-:W2:Y:S04]  /*0440*/  LDG.E.64 R6, desc[UR36][R4.64] ;  /* 0x0000002404067981 */ /* 0x000ea8000c1e1b00 */
[----:B------:R-:W3:Y:S01]  /*0450*/  LDG.E.64 R8, desc[UR36][R4.64+0x8] ;  /* 0x0000082404087981 */ /* 0x000ee2000c1e1b00 */
[----:B------:R-:W-:Y:S01]  /*0460*/  IMAD.MOV.U32 R10, RZ, RZ, 0x80000 ;  /* 0x00080000ff0a7424 */ /* 0x000fe200078e00ff */
[----:B--2---:R-:W-:Y:S01]  /*0470*/  DSETP.MAX.AND P0, P1, R6, 2.2250738585072013831e-308, PT ;  /* 0x001000000600742a */ /* 0x004fe2000390f000 */
[----:B------:R-:W-:-:S05]  /*0480*/  IMAD.MOV.U32 R0, RZ, RZ, R7 ;  /* 0x000000ffff007224 */ /* 0x000fca00078e0007 */
[----:B------:R-:W-:Y:S02]  /*0490*/  FSEL R3, R0, 1.469367938527859385e-39, P0 ;  /* 0x0010000000037808 */ /* 0x000fe40000000000 */
[----:B------:R-:W-:-:S06]  /*04a0*/  SEL R6, R6, RZ, P0 ;  /* 0x000000ff06067207 */ /* 0x000fcc0000000000 */
[----:B------:R-:W-:-:S05]  /*04b0*/  @P1 LOP3.LUT R3, R10, 0x100000, RZ, 0xfc, !PT ;  /* 0x001000000a031812 */ /* 0x000fca00078efcff */
[----:B------:R-:W-:-:S06]  /*04c0*/  IMAD.MOV.U32 R7, RZ, RZ, R3 ;  /* 0x000000ffff077224 */ /* 0x000fcc00078e0003 */
[----:B---3--:R-:W-:-:S06]  /*04d0*/  DSETP.GT.AND P0, PT, R8, R6, PT ;  /* 0x000000060800722a */ /* 0x008fcc0003f04000 */
[----:B------:R-:W-:-:S08]  /*04e0*/  SEL R19, RZ, 0x1, !P0 ;  /* 0x00000001ff137807 */ /* 0x000fd00004000000 */
.L_x_31:
[----:B------:R-:W-:Y:S05]  /*04f0*/  BSYNC.RECONVERGENT B0 ;  /* 0x0000000000007941 */ /* 0x000fea0003800200 */
.L_x_29:
[C---:B-1----:R-:W-:Y:S01]  /*0500*/  ISETP.NE.AND P0, PT, R19.reuse, RZ, PT ;  /* 0x000000ff1300720c */ /* 0x042fe20003f05270 */
[----:B0-----:R-:W2:Y:S01]  /*0510*/  LDG.E R4, desc[UR36][R16.64] ;  /* 0x0000002410047981 */ /* 0x001ea2000c1e1900 */
[----:B------:R-:W-:-:S11]  /*0520*/  ISETP.NE.AND P1, PT, R19, 0x1, PT ;  /* 0x000000011300780c */ /* 0x000fd60003f25270 */
[----:B------:R-:W3:Y:S04]  /*0530*/  @P0 LDG.E R13, desc[UR36][R16.64+0x4] ;  /* 0x00000424100d0981 */ /* 0x000ee8000c1e1900 */
[----:B------:R-:W4:Y:S04]  /*0540*/  @P1 LDG.E R10, desc[UR36][R16.64+0x8] ;  /* 0x00000824100a1981 */ /* 0x000f28000c1e1900 */
[----:B------:R-:W5:Y:S01]  /*0550*/  @P1 LDG.E R11, desc[UR36][R16.64+0xc] ;  /* 0x00000c24100b1981 */ /* 0x000f62000c1e1900 */
[----:B---3--:R-:W-:Y:S01]  /*0560*/  @P0 MOV R5, R13 ;  /* 0x0000000d00050202 */ /* 0x008fe20000000f00 */
[----:B----4-:R-:W-:-:S05]  /*0570*/  @P1 IMAD.MOV.U32 R8, RZ, RZ, R10 ;  /* 0x000000ffff081224 */ /* 0x010fca00078e000a */
[----:B------:R-:W3:Y:S01]  /*0580*/  @!P0 LDG.E R5, desc[UR36][R16.64+0x4] ;  /* 0x0000042410058981 */ /* 0x000ee2000c1e1900 */
[----:B-----5:R-:W-:-:S03]  /*0590*/  @P1 IMAD.MOV.U32 R9, RZ, RZ, R11 ;  /* 0x000000ffff091224 */ /* 0x020fc600078e000b */
[----:B------:R-:W4:Y:S04]  /*05a0*/  @!P1 LDG.E R8, desc[UR36][R16.64+0x8] ;  /* 0x0000082410089981 */ /* 0x000f28000c1e1900 */
[----:B------:R-:W5:Y:S01]  /*05b0*/  @!P1 LDG.E R9, desc[UR36][R16.64+0xc] ;  /* 0x00000c2410099981 */ /* 0x000f62000c1e1900 */
[----:B------:R-:W-:-:S04]  /*05c0*/  ISETP.NE.AND P6, PT, R19, RZ, PT ;  /* 0x000000ff1300720c */ /* 0x000fc80003fc5270 */
[C---:B--2---:R-:W-:Y:S01]  /*05d0*/  ISETP.GT.OR P2, PT, R4.reuse, RZ, P6 ;  /* 0x000000ff0400720c */ /* 0x044fe20003744670 */
[----:B------:R0:W-:Y:S04]  /*05e0*/  @P0 STG.E desc[UR36][R16.64+0x18], R13 ;  /* 0x0000180d10000986 */ /* 0x0001e8000c101924 */
[----:B------:R0:W-:Y:S04]  /*05f0*/  @P1 STG.E desc[UR36][R16.64+0x1c], R10 ;  /* 0x00001c0a10001986 */ /* 0x0001e8000c101924 */
[----:B------:R-:W-:Y:S01]  /*0600*/  @!P6 IADD3 R12, PT, PT, R4, -0x1, RZ ;  /* 0xffffffff040ce810 */ /* 0x000fe20007ffe0ff */
[----:B------:R0:W-:Y:S03]  /*0610*/  @P1 STG.E desc[UR36][R16.64+0x20], R11 ;  /* 0x0000200b10001986 */ /* 0x0001e6000c101924 */
[----:B------:R-:W-:Y:S01]  /*0620*/  @!P2 IMAD.MOV R12, RZ, RZ, R4 ;  /* 0x000000ffff0ca224 */ /* 0x000fe200078e0204 */
[----:B------:R-:W-:-:S05]  /*0630*/  @P6 MOV R12, R4 ;  /* 0x00000004000c6202 */ /* 0x000fca0000000f00 */
[----:B------:R0:W-:Y:S01]  /*0640*/  STG.E desc[UR36][R16.64+0x14], R12 ;  /* 0x0000140c10007986 */ /* 0x0001e2000c101924 */
[----:B------:R-:W-:Y:S01]  /*0650*/  P2R R23, PR, RZ, 0x40 ;  /* 0x00000040ff177803 */ /* 0x000fe20000000000 */
[----:B------:R-:W-:Y:S01]  /*0660*/  UMOV UR4, URZ ;  /* 0x000000ff00047c82 */ /* 0x000fe20008000000 */
[----:B------:R-:W-:Y:S01]  /*0670*/  UMOV UR6, 0x3ff00000 ;  /* 0x3ff0000000067882 */ /* 0x000fe20000000000 */
[----:B---3--:R-:W-:Y:S02]  /*0680*/  ISETP.GT.OR P3, PT, R5, RZ, P0 ;  /* 0x000000ff0500720c */ /* 0x008fe40000764670 */
[----:B----4-:R-:W-:Y:S02]  /*0690*/  ISETP.GT.OR P4, PT, R8, RZ, P1 ;  /* 0x000000ff0800720c */ /* 0x010fe40000f84670 */
[----:B-----5:R-:W-:Y:S01]  /*06a0*/  ISETP.GT.OR P5, PT, R9, RZ, P1 ;  /* 0x000000ff0900720c */ /* 0x020fe20000fa4670 */
[----:B------:R-:W-:-:S08]  /*06b0*/  @!P0 VIADD R0, R5, 0xffffffff ;  /* 0xffffffff05008836 */ /* 0x000fd00000000000 */
[----:B------:R-:W-:Y:S02]  /*06c0*/  @!P3 IMAD.MOV R0, RZ, RZ, R5 ;  /* 0x000000ffff00b224 */ /* 0x000fe400078e0205 */
[----:B------:R-:W-:-:S03]  /*06d0*/  @!P1 VIADD R3, R8, 0xffffffff ;  /* 0xffffffff08039836 */ /* 0x000fc60000000000 */
[----:B------:R-:W-:Y:S01]  /*06e0*/  @!P0 MOV R13, R0 ;  /* 0x00000000000d8202 */ /* 0x000fe20000000f00 */
[----:B------:R-:W-:Y:S02]  /*06f0*/  @!P1 VIADD R0, R9, 0xffffffff ;  /* 0xffffffff09009836 */ /* 0x000fe40000000000 */
[----:B------:R-:W-:Y:S02]  /*0700*/  @!P4 IMAD.MOV R3, RZ, RZ, R8 ;  /* 0x000000ffff03c224 */ /* 0x000fe400078e0208 */
[----:B------:R-:W-:Y:S02]  /*0710*/  @!P5 IMAD.MOV R0, RZ, RZ, R9 ;  /* 0x000000ffff00d224 */ /* 0x000fe400078e0209 */
[----:B------:R-:W-:Y:S02]  /*0720*/  @!P1 IMAD.MOV.U32 R10, RZ, RZ, R3 ;  /* 0x000000ffff0a9224 */ /* 0x000fe400078e0003 */
[----:B------:R-:W-:-:S03]  /*0730*/  @!P1 IMAD.MOV.U32 R11, RZ, RZ, R0 ;  /* 0x000000ffff0b9224 */ /* 0x000fc600078e0000 */
[----:B------:R0:W-:Y:S04]  /*0740*/  @!P1 STG.E desc[UR36][R16.64+0x1c], R10 ;  /* 0x00001c0a10009986 */ /* 0x0001e8000c101924 */
[----:B------:R0:W-:Y:S04]  /*0750*/  @!P1 STG.E desc[UR36][R16.64+0x20], R11 ;  /* 0x0000200b10009986 */ /* 0x0001e8000c101924 */
[----:B------:R0:W-:Y:S01]  /*0760*/  @!P0 STG.E desc[UR36][R16.64+0x18], R13 ;  /* 0x0000180d10008986 */ /* 0x0001e2000c101924 */
[----:B------:R-:W-:Y:S02]  /*0770*/  IADD3 R6, P0, PT, R2, 0x18, RZ ;  /* 0x0000001802067810 */ /* 0x000fe40007f1e0ff */
[----:B------:R-:W-:-:S03]  /*0780*/  MOV R0, 0x7b0 ;  /* 0x000007b000007802 */ /* 0x000fc60000000f00 */
[----:B------:R-:W-:-:S08]  /*0790*/  IMAD.X R7, RZ, RZ, R22, P0 ;  /* 0x000000ffff077224 */ /* 0x000fd000000e0616 */
[----:B0-----:R-:W-:Y:S05]  /*07a0*/  CALL.REL.NOINC `($_Z21update_env_pre_kernelPiPdP17curandStateXORWOW$__internal_accurate_pow) ;  /* 0x00000004009c7944 */ /* 0x001fea0003c00000 */
[----:B------:R-:W-:Y:S01]  /*07b0*/  MOV R14, R20 ;  /* 0x00000014000e7202 */ /* 0x000fe20000000f00 */
[----:B------:R-:W-:Y:S01]  /*07c0*/  IMAD.MOV.U32 R15, RZ, RZ, R21 ;  /* 0x000000ffff0f7224 */ /* 0x000fe200078e0015 */
[----:B------:R-:W-:Y:S01]  /*07d0*/  MOV R0, 0x820 ;  /* 0x0000082000007802 */ /* 0x000fe20000000f00 */
[----:B------:R-:W-:Y:S02]  /*07e0*/  UMOV UR6, 0x40000000 ;  /* 0x4000000000067882 */ /* 0x000fe40000000000 */
[----:B------:R-:W0:Y:S02]  /*07f0*/  F2I.F64.TRUNC R3, R14 ;  /* 0x0000000e00037311 */ /* 0x000e24000030d100 */
[----:B0-----:R-:W-:-:S07]  /*0800*/  IMAD R3, R3, R13, R12 ;  /* 0x0000000d03037224 */ /* 0x001fce00078e020c */
[----:B------:R-:W-:Y:S05]  /*0810*/  CALL.REL.NOINC `($_Z21update_env_pre_kernelPiPdP17curandStateXORWOW$__internal_accurate_pow) ;  /* 0x0000000400807944 */ /* 0x000fea0003c00000 */
[----:B------:R-:W-:Y:S01]  /*0820*/  IMAD.MOV.U32 R14, RZ, RZ, R20 ;  /* 0x000000ffff0e7224 */ /* 0x000fe200078e0014 */
[----:B------:R-:W-:Y:S01]  /*0830*/  MOV R0, 0x890 ;  /* 0x0000089000007802 */ /* 0x000fe20000000f00 */
[----:B------:R-:W-:Y:S01]  /*0840*/  IMAD.MOV.U32 R15, RZ, RZ, R21 ;  /* 0x000000ffff0f7224 */ /* 0x000fe200078e0015 */
[----:B------:R-:W-:-:S03]  /*0850*/  UMOV UR6, 0x40080000 ;  /* 0x4008000000067882 */ /* 0x000fc60000000000 */
[----:B------:R-:W0:Y:S02]  /*0860*/  F2I.F64.TRUNC R14, R14 ;  /* 0x0000000e000e7311 */ /* 0x000e24000030d100 */
[----:B0-----:R-:W-:-:S07]  /*0870*/  IMAD R36, R14, R10, R3 ;  /* 0x0000000a0e247224 */ /* 0x001fce00078e0203 */
[----:B------:R-:W-:Y:S05]  /*0880*/  CALL.REL.NOINC `($_Z21update_env_pre_kernelPiPdP17curandStateXORWOW$__internal_accurate_pow) ;  /* 0x0000000400647944 */ /* 0x000fea0003c00000 */
[----:B------:R-:W-:Y:S01]  /*0890*/  MOV R14, 0x60 ;  /* 0x00000060000e7802 */ /* 0x000fe20000000f00 */
[----:B------:R0:W-:Y:S01]  /*08a0*/  STL.64 [R1+0x28], R8 ;  /* 0x0000280801007387 */ /* 0x0001e20000100a00 */
[----:B------:R-:W1:Y:S03]  /*08b0*/  LDCU.64 UR4, c[0x4][0x58] ;  /* 0x01000b00ff0477ac */ /* 0x000e660008000a00 */
[----:B------:R-:W-:Y:S01]  /*08c0*/  STL.64 [R1+0x30], R12 ;  /* 0x0000300c01007387 */ /* 0x000fe20000100a00 */
[----:B------:R-:W2:Y:S03]  /*08d0*/  LDC.64 R14, c[0x4][R14] ;  /* 0x010000000e0e7b82 */ /* 0x000ea60000000a00 */
[----:B------:R-:W-:Y:S04]  /*08e0*/  STL.64 [R1+0x38], R10 ;  /* 0x0000380a01007387 */ /* 0x000fe80000100a00 */
[----:B------:R-:W-:Y:S01]  /*08f0*/  STL.64 [R1+0x18], R18 ;  /* 0x0000181201007387 */ /* 0x000fe20000100a00 */
[----:B0-----:R-:W-:Y:S01]  /*0900*/  MOV R8, R20 ;  /* 0x0000001400087202 */ /* 0x001fe20000000f00 */
[----:B------:R-:W-:-:S02]  /*0910*/  IMAD.MOV.U32 R9, RZ, RZ, R21 ;  /* 0x000000ffff097224 */ /* 0x000fc400078e0015 */
[----:B------:R1:W-:Y:S02]  /*0920*/  STL.64 [R1+0x20], R4 ;  /* 0x0000200401007387 */ /* 0x0003e40000100a00 */
[----:B------:R-:W0:Y:S01]  /*0930*/  F2I.F64.TRUNC R25, R8 ;  /* 0x0000000800197311 */ /* 0x000e22000030d100 */
[----:B-1----:R-:W-:Y:S02]  /*0940*/  IMAD.U32 R4, RZ, RZ, UR4 ;  /* 0x00000004ff047e24 */ /* 0x002fe4000f8e00ff */
[----:B------:R-:W-:Y:S02]  /*0950*/  IMAD.U32 R5, RZ, RZ, UR5 ;  /* 0x00000005ff057e24 */ /* 0x000fe4000f8e00ff */
[----:B0-----:R-:W-:-:S07]  /*0960*/  IMAD R25, R25, R11, R36 ;  /* 0x0000000b19197224 */ /* 0x001fce00078e0224 */
[----:B------:R-:W-:-:S07]  /*0970*/  LEPC R20, `(.L_x_32) ;  /* 0x000000001014794e */ /* 0x000fce0000000000 */
[----:B--2---:R-:W-:Y:S05]  /*0980*/  CALL.ABS.NOINC R14 ;  /* 0x000000000e007343 */ /* 0x004fea0003c00000 */
.L_x_32:
[----:B------:R-:W-:-:S13]  /*0990*/  ISETP.NE.AND P6, PT, R23, RZ, PT ;  /* 0x000000ff1700720c */ /* 0x000fda0003fc5270 */
[----:B------:R-:W2:Y:S04]  /*09a0*/  @!P6 LDG.E R4, desc[UR36][R16.64] ;  /* 0x000000241004e981 */ /* 0x000ea8000c1e1900 */
[----:B------:R-:W3:Y:S04]  /*09b0*/  @!P6 LDG.E R0, desc[UR36][R16.64+0x4] ;  /* 0x000004241000e981 */ /* 0x000ee8000c1e1900 */
[----:B------:R-:W4:Y:S04]  /*09c0*/  @P6 LDG.E R3, desc[UR36][R16.64+0xc] ;  /* 0x00000c2410036981 */ /* 0x000f28000c1e1900 */
[----:B------:R-:W5:Y:S01]  /*09d0*/  @P6 LDG.E R6, desc[UR36][R16.64+0x8] ;  /* 0x0000082410066981 */ /* 0x000f62000c1e1900 */
[----:B------:R-:W-:Y:S01]  /*09e0*/  @!P6 IMAD.MOV.U32 R9, RZ, RZ, RZ ;  /* 0x000000ffff09e224 */ /* 0x000fe200078e00ff */
[----:B------:R-:W-:Y:S01]  /*09f0*/  UMOV UR4, URZ ;  /* 0x000000ff00047c82 */ /* 0x000fe20008000000 */
[----:B------:R-:W-:Y:S01]  /*0a00*/  IMAD.MOV.U32 R10, RZ, RZ, RZ ;  /* 0x000000ffff0a7224 */ /* 0x000fe200078e00ff */
[----:B------:R-:W-:Y:S01]  /*0a10*/  STG.E desc[UR36][R16.64+0x34], RZ ;  /* 0x000034ff10007986 */ /* 0x000fe2000c101924 */
[----:B------:R-:W-:-:S02]  /*0a20*/  @!P6 IMAD.MOV.U32 R15, RZ, RZ, 0x38 ;  /* 0x00000038ff0fe424 */ /* 0x000fc400078e00ff */
[----:B------:R-:W-:Y:S01]  /*0a30*/  @P6 IMAD.MOV.U32 R15, RZ, RZ, 0x30 ;  /* 0x00000030ff0f6424 */ /* 0x000fe200078e00ff */
[----:B------:R-:W-:Y:S04]  /*0a40*/  STG.E desc[UR36][R16.64+0x2c], RZ ;  /* 0x00002cff10007986 */ /* 0x000fe8000c101924 */
[----:B------:R-:W-:Y:S04]  /*0a50*/  STG.E desc[UR36][R16.64+0x30], RZ ;  /* 0x000030ff10007986 */ /* 0x000fe8000c101924 */
[----:B------:R-:W-:Y:S04]  /*0a60*/  STG.E desc[UR36][R16.64+0x38], RZ ;  /* 0x000038ff10007986 */ /* 0x000fe8000c101924 */
[----:B------:R-:W-:Y:S01]  /*0a70*/  STG.E desc[UR36][R16.64+0x24], R25 ;  /* 0x0000241910007986 */ /* 0x000fe2000c101924 */
[----:B--2---:R-:W-:-:S02]  /*0a80*/  @!P6 ISETP.GT.AND P0, PT, R4, RZ, PT ;  /* 0x000000ff0400e20c */ /* 0x004fc40003f04270 */
[----:B------:R-:W-:Y:S02]  /*0a90*/  @!P6 MOV R4, RZ ;  /* 0x000000ff0004e202 */ /* 0x000fe40000000f00 */
[----:B------:R-:W-:Y:S02]  /*0aa0*/  @!P6 FSEL R5, RZ, 1.875, !P0 ;  /* 0x3ff00000ff05e808 */ /* 0x000fe40004000000 */
[----:B---3--:R-:W-:Y:S02]  /*0ab0*/  @!P6 ISETP.GT.AND P0, PT, R0, RZ, PT ;  /* 0x000000ff0000e20c */ /* 0x008fe40003f04270 */
[----:B----4-:R-:W-:Y:S02]  /*0ac0*/  @P6 ISETP.GT.AND P0, PT, R3, RZ, PT ;  /* 0x000000ff0300620c */ /* 0x010fe40003f04270 */
[----:B------:R0:W1:Y:S02]  /*0ad0*/  @!P6 F2I.F64.TRUNC R3, R4 ;  /* 0x000000040003e311 */ /* 0x000064000030d100 */
[----:B------:R-:W-:-:S02]  /*0ae0*/  FSEL R11, RZ, 1.875, !P0 ;  /* 0x3ff00000ff0b7808 */ /* 0x000fc40004000000 */
[----:B-----5:R-:W-:Y:S02]  /*0af0*/  @P6 ISETP.GT.AND P0, PT, R6, RZ, PT ;  /* 0x000000ff0600620c */ /* 0x020fe40003f04270 */
[----:B------:R-:W-:Y:S02]  /*0b00*/  @P6 MOV R6, RZ ;  /* 0x000000ff00066202 */ /* 0x000fe40000000f00 */
[----:B------:R-:W-:Y:S01]  /*0b10*/  @P6 FSEL R7, RZ, 1.875, !P0 ;  /* 0x3ff00000ff076808 */ /* 0x000fe20004000000 */
[----:B------:R-:W-:Y:S01]  /*0b20*/  F2I.F64.TRUNC R13, R10 ;  /* 0x0000000a000d7311 */ /* 0x000fe2000030d100 */
[----:B0-----:R-:W-:-:S04]  /*0b30*/  IADD3 R4, P0, PT, R16, R15, RZ ;  /* 0x0000000f10047210 */ /* 0x001fc80007f1e0ff */
[----:B------:R-:W-:Y:S01]  /*0b40*/  IADD3.X R5, PT, PT, R17, UR4, RZ, P0, !PT ;  /* 0x0000000411057c10 */ /* 0x000fe200087fe4ff */
[----:B-1----:R0:W-:Y:S01]  /*0b50*/  @!P6 STG.E desc[UR36][R16.64+0x34], R3 ;  /* 0x000034031000e986 */ /* 0x0021e2000c101924 */
[----:B------:R-:W-:Y:S01]  /*0b60*/  IMAD.MOV.U32 R24, RZ, RZ, R18 ;  /* 0x000000ffff187224 */ /* 0x000fe200078e0012 */
[----:B------:R-:W1:Y:S01]  /*0b70*/  @P6 F2I.F64.TRUNC R9, R6 ;  /* 0x0000000600096311 */ /* 0x000e62000030d100 */
[----:B------:R-:W2:Y:S01]  /*0b80*/  LDCU.64 UR4, c[0x4][0x40] ;  /* 0x01000800ff0477ac */ /* 0x000ea20008000a00 */
[----:B-1----:R-:W-:Y:S04]  /*0b90*/  @P6 STG.E desc[UR36][R16.64+0x2c], R9 ;  /* 0x00002c0910006986 */ /* 0x002fe8000c101924 */
[----:B------:R2:W-:Y:S04]  /*0ba0*/  STG.E desc[UR36][R4.64], R13 ;  /* 0x0000000d04007986 */ /* 0x0005e8000c101924 */
[----:B------:R-:W3:Y:S04]  /*0bb0*/  LDG.E R8, desc[UR36][R16.64+0x28] ;  /* 0x0000282410087981 */ /* 0x000ee8000c1e1900 */
[----:B------:R-:W4:Y:S01]  /*0bc0*/  LDG.E R0, desc[UR36][R16.64+0x30] ;  /* 0x0000302410007981 */ /* 0x000f22000c1e1900 */
[----:B0-----:R-:W-:Y:S01]  /*0bd0*/  MOV R3, 0x60 ;  /* 0x0000006000037802 */ /* 0x001fe20000000f00 */
[----:B------:R-:W-:Y:S01]  /*0be0*/  IMAD.MOV.U32 R6, RZ, RZ, R2 ;  /* 0x000000ffff067224 */ /* 0x000fe200078e0002 */
[----:B------:R-:W-:Y:S01]  /*0bf0*/  ISETP.NE.AND P0, PT, R19, RZ, PT ;  /* 0x000000ff1300720c */ /* 0x000fe20003f05270 */
[----:B------:R0:W-:Y:S01]  /*0c00*/  STL.64 [R1], R24 ;  /* 0x0000001801007387 */ /* 0x0001e20000100a00 */
[----:B------:R0:W1:Y:S01]  /*0c10*/  LDC.64 R10, c[0x4][R3] ;  /* 0x01000000030a7b82 */ /* 0x0000620000000a00 */
[----:B--2---:R-:W-:Y:S01]  /*0c20*/  IMAD.U32 R4, RZ, RZ, UR4 ;  /* 0x00000004ff047e24 */ /* 0x004fe2000f8e00ff */
[----:B------:R-:W-:Y:S01]  /*0c30*/  MOV R5, UR5 ;  /* 0x0000000500057c02 */ /* 0x000fe20008000f00 */
[----:B------:R-:W-:Y:S01]  /*0c40*/  IMAD.MOV.U32 R7, RZ, RZ, R22 ;  /* 0x000000ffff077224 */ /* 0x000fe200078e0016 */
[----:B------:R-:W-:Y:S01]  /*0c50*/  P2R R18, PR, RZ, 0x1 ;  /* 0x00000001ff127803 */ /* 0x000fe20000000000 */
[----:B---3--:R0:W-:Y:S04]  /*0c60*/  STL.64 [R1+0x8], R8 ;  /* 0x0000080801007387 */ /* 0x0081e80000100a00 */
[----:B-1--4-:R0:W-:Y:S02]  /*0c70*/  STL [R1+0x10], R0 ;  /* 0x0000100001007387 */ /* 0x0121e40000100800 */
[----:B------:R-:W-:-:S07]  /*0c80*/  LEPC R20, `(.L_x_33) ;  /* 0x000000001014794e */ /* 0x000fce0000000000 */
[----:B0-----:R-:W-:Y:S05]  /*0c90*/  CALL.ABS.NOINC R10 ;  /* 0x000000000a007343 */ /* 0x001fea0003c00000 */
.L_x_33:
[----:B------:R-:W-:-:S13]  /*0ca0*/  ISETP.NE.AND P6, PT, R18, RZ, PT ;  /* 0x000000ff1200720c */ /* 0x000fda0003fc5270 */
[----:B------:R-:W-:Y:S05]  /*0cb0*/  @P6 BRA `(.L_x_34) ;  /* 0x00000000002c6947 */ /* 0x000fea0003800000 */
[----:B------:R-:W2:Y:S04]  /*0cc0*/  LDG.E R2, desc[UR36][R16.64+0x2c] ;  /* 0x00002c2410027981 */ /* 0x000ea8000c1e1900 */
[----:B------:R-:W3:Y:S04]  /*0cd0*/  LDG.E R4, desc[UR36][R16.64+0x30] ;  /* 0x0000302410047981 */ /* 0x000ee8000c1e1900 */
[----:B------:R-:W-:Y:S04]  /*0ce0*/  STG.E desc[UR36][R16.64+0x34], RZ ;  /* 0x000034ff10007986 */ /* 0x000fe8000c101924 */
[----:B------:R-:W-:Y:S01]  /*0cf0*/  STG.E desc[UR36][R16.64+0x38], RZ ;  /* 0x000038ff10007986 */ /* 0x000fe2000c101924 */
[----:B--2---:R-:W0:Y:S08]  /*0d00*/  I2F.F64 R2, R2 ;  /* 0x0000000200027312 */ /* 0x004e300000201c00 */
[----:B---3--:R-:W1:Y:S08]  /*0d10*/  I2F.F64 R4, R4 ;  /* 0x0000000400047312 */ /* 0x008e700000201c00 */
[----:B0-----:R-:W0:Y:S08]  /*0d20*/  F2I.F64.TRUNC R3, R2 ;  /* 0x0000000200037311 */ /* 0x001e30000030d100 */
[----:B-1----:R-:W1:Y:S01]  /*0d30*/  F2I.F64.TRUNC R5, R4 ;  /* 0x0000000400057311 */ /* 0x002e62000030d100 */
[----:B0-----:R-:W-:Y:S04]  /*0d40*/  STG.E desc[UR36][R16.64+0x2c], R3 ;  /* 0x00002c0310007986 */ /* 0x001fe8000c101924 */
[----:B-1----:R-:W-:Y:S01]  /*0d50*/  STG.E desc[UR36][R16.64+0x30], R5 ;  /* 0x0000300510007986 */ /* 0x002fe2000c101924 */
[----:B------:R-:W-:Y:S05]  /*0d60*/  EXIT ;  /* 0x000000000000794d */ /* 0x000fea0003800000 */
.L_x_34:
        /* <DEDUP_REMOVED lines=11> */
        .type           $_Z21update_env_pre_kernelPiPdP17curandStateXORWOW$__internal_accurate_pow,@function
        .size           $_Z21update_env_pre_kernelPiPdP17curandStateXORWOW$__internal_accurate_pow,(.L_x_39 - $_Z21update_env_pre_kernelPiPdP17curandStateXORWOW$__internal_accurate_pow)
$_Z21update_env_pre_kernelPiPdP17curandStateXORWOW$__internal_accurate_pow:
[----:B------:R-:W0:Y:S01]  /*0e20*/  MUFU.RCP64H R27, 2 ;  /* 0x40000000001b7908 */ /* 0x000e220000001800 */
[----:B------:R-:W-:Y:S02]  /*0e30*/  HFMA2 R15, -RZ, RZ, 2, 0 ;  /* 0x40000000ff0f7431 */ /* 0x000fe400000001ff */
[----:B------:R-:W-:Y:S01]  /*0e40*/  IMAD.MOV.U32 R14, RZ, RZ, 0x0 ;  /* 0x00000000ff0e7424 */ /* 0x000fe200078e00ff */
[----:B------:R-:W-:Y:S01]  /*0e50*/  UMOV UR8, 0x7d2cafe2 ;  /* 0x7d2cafe200087882 */ /* 0x000fe20000000000 */
[----:B------:R-:W-:Y:S01]  /*0e60*/  IMAD.MOV.U32 R26, RZ, RZ, RZ ;  /* 0x000000ffff1a7224 */ /* 0x000fe200078e00ff */
[----:B------:R-:W-:Y:S01]  /*0e70*/  UMOV UR9, 0x3eb0f5ff ;  /* 0x3eb0f5ff00097882 */ /* 0x000fe20000000000 */
[----:B------:R-:W-:Y:S01]  /*0e80*/  IMAD.MOV.U32 R20, RZ, RZ, 0x41ad3b5a ;  /* 0x41ad3b5aff147424 */ /* 0x000fe200078e00ff */
[----:B------:R-:W-:Y:S01]  /*0e90*/  USHF.L.U32 UR7, UR6, 0x1, URZ ;  /* 0x0000000106077899 */ /* 0x000fe200080006ff */
[----:B------:R-:W-:Y:S01]  /*0ea0*/  IMAD.MOV.U32 R21, RZ, RZ, 0x3ed0f5d2 ;  /* 0x3ed0f5d2ff157424 */ /* 0x000fe200078e00ff */
[----:B------:R-:W-:-:S02]  /*0eb0*/  ULOP3.LUT UR5, UR6, 0xff0fffff, URZ, 0xc0, !UPT ;  /* 0xff0fffff06057892 */ /* 0x000fc4000f8ec0ff */
[----:B------:R-:W-:-:S03]  /*0ec0*/  UISETP.GT.U32.AND UP0, UPT, UR7, -0x2000001, UPT ;  /* 0xfdffffff0700788c */ /* 0x000fc6000bf04070 */
[----:B------:R-:W-:Y:S01]  /*0ed0*/  UMOV UR7, 0x3c7abc9e ;  /* 0x3c7abc9e00077882 */ /* 0x000fe20000000000 */
[----:B------:R-:W-:Y:S01]  /*0ee0*/  USEL UR5, UR5, UR6, UP0 ;  /* 0x0000000605057287 */ /* 0x000fe20008000000 */
[----:B0-----:R-:W-:Y:S02]  /*0ef0*/  DFMA R14, R26, -R14, 1 ;  /* 0x3ff000001a0e742b */ /* 0x001fe4000000080e */
[----:B------:R-:W-:-:S06]  /*0f00*/  UMOV UR6, 0x3b39803f ;  /* 0x3b39803f00067882 */ /* 0x000fcc0000000000 */
[----:B------:R-:W-:-:S08]  /*0f10*/  DFMA R14, R14, R14, R14 ;  /* 0x0000000e0e0e722b */ /* 0x000fd0000000000e */
[----:B------:R-:W-:-:S08]  /*0f20*/  DFMA R26, R26, R14, R26 ;  /* 0x0000000e1a1a722b */ /* 0x000fd0000000001a */
[----:B------:R-:W-:-:S08]  /*0f30*/  DMUL R14, RZ, R26 ;  /* 0x0000001aff0e7228 */ /* 0x000fd00000000000 */
[----:B------:R-:W-:-:S08]  /*0f40*/  DFMA R14, RZ, R26, R14 ;  /* 0x0000001aff0e722b */ /* 0x000fd0000000000e */
[----:B------:R-:W-:Y:S02]  /*0f50*/  DMUL R32, R14, R14 ;  /* 0x0000000e0e207228 */ /* 0x000fe40000000000 */
[----:B------:R-:W-:-:S06]  /*0f60*/  DADD R24, RZ, -R14 ;  /* 0x00000000ff187229 */ /* 0x000fcc000000080e */
        /* <DEDUP_REMOVED lines=12> */
[----:B------:R-:W-:-:S03]  /*1030*/  DMUL R26, R14, R14 ;  /* 0x0000000e0e1a7228 */ /* 0x000fc60000000000 */
[----:B------:R-:W-:Y:S01]  /*1040*/  DFMA R30, R32, R20, UR8 ;  /* 0x00000008201e7e2b */ /* 0x000fe20008000014 */
[----:B------:R-:W-:Y:S01]  /*1050*/  UMOV UR8, 0x9242b910 ;  /* 0x9242b91000087882 */ /* 0x000fe20000000000 */
[----:B------:R-:W-:-:S03]  /*1060*/  UMOV UR9, 0x3f624924 ;  /* 0x3f62492400097882 */ /* 0x000fc60000000000 */
[----:B------:R-:W-:-:S03]  /*1070*/  DMUL R34, R14, R26 ;  /* 0x0000001a0e227228 */ /* 0x000fc60000000000 */
        /* <DEDUP_REMOVED lines=11> */
[----:B------:R-:W-:Y:S01]  /*1130*/  DFMA R30, R14, R14, -R26 ;  /* 0x0000000e0e1e722b */ /* 0x000fe2000000081a */
[----:B------:R-:W-:Y:S01]  /*1140*/  IADD3 R33, PT, PT, R25, 0x100000, RZ ;  /* 0x0010000019217810 */ /* 0x000fe20007ffe0ff */
[----:B------:R-:W-:-:S06]  /*1150*/  IMAD.MOV.U32 R32, RZ, RZ, R24 ;  /* 0x000000ffff207224 */ /* 0x000fcc00078e0018 */
[----:B------:R-:W-:Y:S02]  /*1160*/  DFMA R30, R14, R32, R30 ;  /* 0x000000200e1e722b */ /* 0x000fe4000000001e */
[----:B------:R-:W-:Y:S01]  /*1170*/  DADD R32, R28, -UR8 ;  /* 0x800000081c207e29 */ /* 0x000fe20008000000 */
[----:B------:R-:W-:Y:S01]  /*1180*/  UMOV UR8, 0x0 ;  /* 0x0000000000087882 */ /* 0x000fe20000000000 */
[----:B------:R-:W-:Y:S01]  /*1190*/  DFMA R28, R14, R26, -R34 ;  /* 0x0000001a0e1c722b */ /* 0x000fe20000000822 */
[----:B------:R-:W-:-:S07]  /*11a0*/  UMOV UR9, 0x40080000 ;  /* 0x4008000000097882 */ /* 0x000fce0000000000 */
[----:B------:R-:W-:Y:S02]  /*11b0*/  DFMA R28, R24, R26, R28 ;  /* 0x0000001a181c722b */ /* 0x000fe4000000001c */
[----:B------:R-:W-:-:S06]  /*11c0*/  DADD R26, R20, R32 ;  /* 0x00000000141a7229 */ /* 0x000fcc0000000020 */
[----:B------:R-:W-:Y:S02]  /*11d0*/  DFMA R28, R14, R30, R28 ;  /* 0x0000001e0e1c722b */ /* 0x000fe4000000001c */
[----:B------:R-:W-:Y:S02]  /*11e0*/  DADD R30, R20, -R26 ;  /* 0x00000000141e7229 */ /* 0x000fe4000000081a */
[----:B------:R-:W-:-:S06]  /*11f0*/  DMUL R20, R26, R34 ;  /* 0x000000221a147228 */ /* 0x000fcc0000000000 */
[----:B------:R-:W-:Y:S02]  /*1200*/  DADD R32, R32, R30 ;  /* 0x0000000020207229 */ /* 0x000fe4000000001e */
[----:B------:R-:W-:-:S08]  /*1210*/  DFMA R30, R26, R34, -R20 ;  /* 0x000000221a1e722b */ /* 0x000fd00000000814 */
        /* <DEDUP_REMOVED lines=8> */
[----:B------:R-:W-:Y:S01]  /*12a0*/  DADD R14, R20, R14 ;  /* 0x00000000140e7229 */ /* 0x000fe2000000000e */
[----:B------:R-:W-:Y:S02]  /*12b0*/  IMAD.MOV.U32 R20, RZ, RZ, -0x105c611 ;  /* 0xfefa39efff147424 */ /* 0x000fe400078e00ff */
[----:B------:R-:W-:-:S05]  /*12c0*/  IMAD.MOV.U32 R21, RZ, RZ, 0x3fe62e42 ;  /* 0x3fe62e42ff157424 */ /* 0x000fca00078e00ff */
[----:B------:R-:W-:Y:S01]  /*12d0*/  DADD R28, R24, R14 ;  /* 0x00000000181c7229 */ /* 0x000fe2000000000e */
[----:B------:R-:W-:Y:S01]  /*12e0*/  MOV R24, 0xfefa39ef ;  /* 0xfefa39ef00187802 */ /* 0x000fe20000000f00 */
[----:B------:R-:W-:-:S06]  /*12f0*/  IMAD.MOV.U32 R25, RZ, RZ, 0x3fe62e42 ;  /* 0x3fe62e42ff197424 */ /* 0x000fcc00078e00ff */
[----:B------:R-:W-:-:S08]  /*1300*/  DADD R14, R26, R28 ;  /* 0x000000001a0e7229 */ /* 0x000fd0000000001c */
[--C-:B------:R-:W-:Y:S02]  /*1310*/  DFMA R20, R20, UR8, R14.reuse ;  /* 0x0000000814147c2b */ /* 0x100fe4000800000e */
[----:B------:R-:W-:-:S06]  /*1320*/  DADD R30, R26, -R14 ;  /* 0x000000001a1e7229 */ /* 0x000fcc000000080e */
[----:B------:R-:W-:Y:S02]  /*1330*/  DFMA R26, -R24, 3, R20 ;  /* 0x40080000181a782b */ /* 0x000fe40000000114 */
[----:B------:R-:W-:-:S06]  /*1340*/  DADD R30, R28, R30 ;  /* 0x000000001c1e7229 */ /* 0x000fcc000000001e */
[----:B------:R-:W-:Y:S01]  /*1350*/  DADD R26, -R14, R26 ;  /* 0x000000000e1a7229 */ /* 0x000fe2000000011a */
[----:B------:R-:W-:Y:S02]  /*1360*/  IMAD.MOV.U32 R14, RZ, RZ, 0x3b39803f ;  /* 0x3b39803fff0e7424 */ /* 0x000fe400078e00ff */
[----:B------:R-:W-:-:S05]  /*1370*/  IMAD.MOV.U32 R15, RZ, RZ, 0x3c7abc9e ;  /* 0x3c7abc9eff0f7424 */ /* 0x000fca00078e00ff */
[----:B------:R-:W-:-:S08]  /*1380*/  DADD R26, R30, -R26 ;  /* 0x000000001e1a7229 */ /* 0x000fd0000000081a */
[----:B------:R-:W-:-:S08]  /*1390*/  DFMA R26, R14, UR8, R26 ;  /* 0x000000080e1a7c2b */ /* 0x000fd0000800001a */
[----:B------:R-:W-:-:S08]  /*13a0*/  DADD R14, R20, R26 ;  /* 0x00000000140e7229 */ /* 0x000fd0000000001a */
[----:B------:R-:W-:Y:S02]  /*13b0*/  DADD R20, R20, -R14 ;  /* 0x0000000014147229 */ /* 0x000fe4000000080e */
[----:B------:R-:W-:-:S06]  /*13c0*/  DMUL R30, R14, UR4 ;  /* 0x000000040e1e7c28 */ /* 0x000fcc0008000000 */
[----:B------:R-:W-:Y:S02]  /*13d0*/  DADD R20, R26, R20 ;  /* 0x000000001a147229 */ /* 0x000fe40000000014 */
[----:B------:R-:W-:Y:S01]  /*13e0*/  DFMA R28, R14, UR4, -R30 ;  /* 0x000000040e1c7c2b */ /* 0x000fe2000800081e */
[----:B------:R-:W-:Y:S01]  /*13f0*/  MOV R14, 0x652b82fe ;  /* 0x652b82fe000e7802 */ /* 0x000fe20000000f00 */
[----:B------:R-:W-:-:S06]  /*1400*/  IMAD.MOV.U32 R15, RZ, RZ, 0x3ff71547 ;  /* 0x3ff71547ff0f7424 */ /* 0x000fcc00078e00ff */
[----:B------:R-:W-:-:S08]  /*1410*/  DFMA R28, R20, UR4, R28 ;  /* 0x00000004141c7c2b */ /* 0x000fd0000800001c */
        /* <DEDUP_REMOVED lines=39> */
[----:B------:R-:W-:Y:S01]  /*1690*/  LEA R25, R14, R27, 0x14 ;  /* 0x0000001b0e197211 */ /* 0x000fe200078ea0ff */
        /* <DEDUP_REMOVED lines=8> */
[----:B------:R-:W-:Y:S02]  /*1720*/  LEA.HI R15, R14, R14, RZ, 0x1 ;  /* 0x0000000e0e0f7211 */ /* 0x000fe400078f08ff */
[----:B------:R-:W-:Y:S02]  /*1730*/  MOV R24, RZ ;  /* 0x000000ff00187202 */ /* 0x000fe40000000f00 */
[----:B------:R-:W-:-:S05]  /*1740*/  SHF.R.S32.HI R15, RZ, 0x1, R15 ;  /* 0x00000001ff0f7819 */ /* 0x000fca000001140f */
[----:B------:R-:W-:Y:S02]  /*1750*/  IMAD.IADD R14, R14, 0x1, -R15 ;  /* 0x000000010e0e7824 */ /* 0x000fe400078e0a0f */
[----:B------:R-:W-:-:S03]  /*1760*/  IMAD R27, R15, 0x100000, R27 ;  /* 0x001000000f1b7824 */ /* 0x000fc600078e021b */
[----:B------:R-:W-:-:S06]  /*1770*/  LEA R25, R14, 0x3ff00000, 0x14 ;  /* 0x3ff000000e197811 */ /* 0x000fcc00078ea0ff */
[----:B------:R-:W-:-:S11]  /*1780*/  DMUL R24, R26, R24 ;  /* 0x000000181a187228 */ /* 0x000fd60000000000 */
.L_x_35:
[----:B------:R-:W-:Y:S01]  /*1790*/  DFMA R28, R28, R24, R24 ;  /* 0x000000181c1c722b */ /* 0x000fe20000000018 */
[----:B------:R-:W-:Y:S01]  /*17a0*/  IMAD.MOV.U32 R14, RZ, RZ, R0 ;  /* 0x000000ffff0e7224 */ /* 0x000fe200078e0000 */
[----:B------:R-:W-:Y:S01]  /*17b0*/  DSETP.NEU.AND P0, PT, |R24|, +INF , PT ;  /* 0x7ff000001800742a */ /* 0x000fe20003f0d200 */
[----:B------:R-:W-:-:S07]  /*17c0*/  IMAD.MOV.U32 R15, RZ, RZ, 0x0 ;  /* 0x00000000ff0f7424 */ /* 0x000fce00078e00ff */
[----:B------:R-:W-:Y:S02]  /*17d0*/  FSEL R20, R24, R28, !P0 ;  /* 0x0000001c18147208 */ /* 0x000fe40004000000 */
[----:B------:R-:W-:Y:S01]  /*17e0*/  FSEL R21, R25, R29, !P0 ;  /* 0x0000001d19157208 */ /* 0x000fe20004000000 */
[----:B------:R-:W-:Y:S06]  /*17f0*/  RET.REL.NODEC R14 `(_Z21update_env_pre_kernelPiPdP17curandStateXORWOW) ;  /* 0xffffffe80e007950 */ /* 0x000fec0003c3ffff */
.L_x_36:
        /* <DEDUP_REMOVED lines=16> */
.L_x_39:


//--------------------- .text._Z16reset_env_kernelPi --------------------------
	.section	.text._Z16reset_env_kernelPi,"ax",@progbits
	.align	128
        .global         _Z16reset_env_kernelPi
        .type           _Z16reset_env_kernelPi,@function
        .size           _Z16reset_env_kernelPi,(.L_x_47 - _Z16reset_env_kernelPi)
        .other          _Z16reset_env_kernelPi,@"STO_CUDA_ENTRY STV_DEFAULT"
_Z16reset_env_kernelPi:
.text._Z16reset_env_kernelPi:
        /* <DEDUP_REMOVED lines=9> */
[----:B0-----:R-:W-:-:S05]  /*0090*/  IMAD.WIDE R2, R5, 0x4, R2 ;  /* 0x0000000405027825 */ /* 0x001fca00078e0202 */
[----:B-1----:R-:W-:Y:S01]  /*00a0*/  STG.E desc[UR4][R2.64], RZ ;  /* 0x000000ff02007986 */ /* 0x002fe2000c101904 */
[----:B------:R-:W-:Y:S05]  /*00b0*/  EXIT ;  /* 0x000000000000794d */ /* 0x000fea0003800000 */
.L_x_37:
        /* <DEDUP_REMOVED lines=12> */
.L_x_47:


//--------------------- .nv.global.init           --------------------------
	.section	.nv.global.init,"aw",@progbits
	.align	4
.nv.global.init:
	.type		mrg32k3aM1SubSeq,@object
	.size		mrg32k3aM1SubSeq,(mrg32k3aM2SubSeq - mrg32k3aM1SubSeq)
mrg32k3aM1SubSeq:
        /*0000*/ 	.byte	0x0b, 0xcc, 0xee, 0x04, 0x73, 0x29, 0x8b, 0x6f, 0xf6, 0x53, 0x03, 0xf6, 0x23, 0xf6, 0xea, 0xda
        /* <DEDUP_REMOVED lines=125> */
	.type		mrg32k3aM2SubSeq,@object
	.size		mrg32k3aM2SubSeq,(mrg32k3aM1 - mrg32k3aM2SubSeq)
mrg32k3aM2SubSeq:
        /* <DEDUP_REMOVED lines=126> */
	.type		mrg32k3aM1,@object
	.size		mrg32k3aM1,(mrg32k3aM1Seq - mrg32k3aM1)
mrg32k3aM1:
        /* <DEDUP_REMOVED lines=144> */
	.type		mrg32k3aM1Seq,@object
	.size		mrg32k3aM1Seq,(mrg32k3aM2 - mrg32k3aM1Seq)
mrg32k3aM1Seq:
        /* <DEDUP_REMOVED lines=144> */
	.type		mrg32k3aM2,@object
	.size		mrg32k3aM2,(mrg32k3aM2Seq - mrg32k3aM2)
mrg32k3aM2:
        /* <DEDUP_REMOVED lines=144> */
	.type		mrg32k3aM2Seq,@object
	.size		mrg32k3aM2Seq,(precalc_xorwow_matrix - mrg32k3aM2Seq)
mrg32k3aM2Seq:
        /* <DEDUP_REMOVED lines=144> */
	.type		precalc_xorwow_matrix,@object
	.size		precalc_xorwow_matrix,(precalc_xorwow_offset_matrix - precalc_xorwow_matrix)
precalc_xorwow_matrix:
        /* <DEDUP_REMOVED lines=6400> */
	.type		precalc_xorwow_offset_matrix,@object
	.size		precalc_xorwow_offset_matrix,($str$1 - precalc_xorwow_offset_matrix)
precalc_xorwow_offset_matrix:
        /* <DEDUP_REMOVED lines=6400> */
	.type		$str$1,@object
	.size		$str$1,($str - $str$1)
$str$1:
        /*353c0*/ 	.byte	0x69, 0x6e, 0x5f, 0x76, 0x65, 0x68, 0x69, 0x63, 0x6c, 0x65, 0x3a, 0x20, 0x25, 0x64, 0x2c, 0x20
        /*353d0*/ 	.byte	0x25, 0x64, 0x2c, 0x20, 0x25, 0x64, 0x2c, 0x20, 0x25, 0x64, 0x2c, 0x20, 0x25, 0x64, 0x0a, 0x00
	.type		$str,@object
	.size		$str,($str$2 - $str)
$str:
        /*353e0*/ 	.byte	0x6f, 0x75, 0x74, 0x5f, 0x76, 0x65, 0x68, 0x69, 0x63, 0x6c, 0x65, 0x3a, 0x20, 0x25, 0x64, 0x2c
        /*353f0*/ 	.byte	0x20, 0x25, 0x64, 0x2c, 0x20, 0x25, 0x64, 0x2c, 0x20, 0x25, 0x64, 0x2c, 0x20, 0x25, 0x64, 0x0a
        /*35400*/ 	.byte	0x00
	.type		$str$2,@object
	.size		$str$2,($str$3 - $str$2)
$str$2:
        /*35401*/ 	.byte	0x75, 0x70, 0x64, 0x61, 0x74, 0x65, 0x5f, 0x5f, 0x76, 0x65, 0x68, 0x69, 0x63, 0x6c, 0x65, 0x5f
        /*35411*/ 	.byte	0x69, 0x6e, 0x3a, 0x20, 0x25, 0x64, 0x2c, 0x20, 0x63, 0x75, 0x72, 0x5f, 0x73, 0x74, 0x61, 0x74
        /*35421*/ 	.byte	0x65, 0x3a, 0x20, 0x25, 0x64, 0x2c, 0x20, 0x25, 0x64, 0x2c, 0x20, 0x25, 0x64, 0x2c, 0x20, 0x25
        /*35431*/ 	.byte	0x64, 0x2c, 0x20, 0x6e, 0x65, 0x78, 0x74, 0x5f, 0x73, 0x74, 0x61, 0x74, 0x65, 0x3a, 0x20, 0x25
        /*35441*/ 	.byte	0x64, 0x2c, 0x20, 0x25, 0x64, 0x2c, 0x20, 0x25, 0x64, 0x2c, 0x20, 0x25, 0x64, 0x20, 0x0a, 0x00
	.type		$str$3,@object
	.size		$str$3,(.L_12 - $str$3)
$str$3:
        /*35451*/ 	.byte	0x65, 0x6e, 0x76, 0x5f, 0x70, 0x72, 0x65, 0x76, 0x3a, 0x20, 0x25, 0x64, 0x2c, 0x20, 0x61, 0x63
        /*35461*/ 	.byte	0x74, 0x69, 0x6f, 0x6e, 0x3a, 0x20, 0x25, 0x64, 0x2c, 0x20, 0x63, 0x75, 0x72, 0x5f, 0x73, 0x74
        /*35471*/ 	.byte	0x61, 0x74, 0x65, 0x3a, 0x20, 0x25, 0x64, 0x2c, 0x20, 0x25, 0x64, 0x2c, 0x20, 0x25, 0x64, 0x2c
        /*35481*/ 	.byte	0x20, 0x25, 0x64, 0x2c, 0x20, 0x6e, 0x65, 0x78, 0x74, 0x5f, 0x73, 0x74, 0x61, 0x74, 0x65, 0x3a
        /*35491*/ 	.byte	0x20, 0x25, 0x64, 0x2c, 0x20, 0x25, 0x64, 0x2c, 0x20, 0x25, 0x64, 0x2c, 0x20, 0x25, 0x64, 0x20
        /*354a1*/ 	.byte	0x0a, 0x00
.L_12:


//--------------------- .nv.shared.reserved.0     --------------------------
	.section	.nv.shared.reserved.0,"aw",@nobits
	.weak		__nv_reservedSMEM_offset_0_alias
	.size		__nv_reservedSMEM_offset_0_alias, 0, 64
	.other		__nv_reservedSMEM_offset_0_alias,@"STO_CUDA_RESERVED_SHARED STV_DEFAULT"
__nv_reservedSMEM_offset_0_alias:
	.zero		0
	.zero		64


//--------------------- .nv.constant0._Z17rand_setup_kernelP17curandStateXORWOW --------------------------
	.section	.nv.constant0._Z17rand_setup_kernelP17curandStateXORWOW,"a",@progbits
	.sectionflags	@""
	.align	4
.nv.constant0._Z17rand_setup_kernelP17curandStateXORWOW:
	.zero		904


//--------------------- .nv.constant0._Z25reset_is_end_state_kernelPb --------------------------
	.section	.nv.constant0._Z25reset_is_end_state_kernelPb,"a",@progbits
	.sectionflags	@""
	.align	4
.nv.constant0._Z25reset_is_end_state_kernelPb:
	.zero		904


//--------------------- .nv.constant0._Z19is_end_state_kernelPiPb --------------------------
	.section	.nv.constant0._Z19is_end_state_kernelPiPb,"a",@progbits
	.sectionflags	@""
	.align	4
.nv.constant0._Z19is_end_state_kernelPiPb:
	.zero		912


//--------------------- .nv.constant0._Z23update_env_after_kernelPiPdP17curandStateXORWOW --------------------------
	.section	.nv.constant0._Z23update_env_after_kernelPiPdP17curandStateXORWOW,"a",@progbits
	.sectionflags	@""
	.align	4
.nv.constant0._Z23update_env_after_kernelPiPdP17curandStateXORWOW:
	.zero		920


//--------------------- .nv.constant0._Z19cal_q_kernel_singlePiPdS0_i --------------------------
	.section	.nv.constant0._Z19cal_q_kernel_singlePiPdS0_i,"a",@progbits
	.sectionflags	@""
	.align	4
.nv.constant0._Z19cal_q_kernel_singlePiPdS0_i:
	.zero		924


//--------------------- .nv.constant0._Z20update_reward_kernelPiPd --------------------------
	.section	.nv.constant0._Z20update_reward_kernelPiPd,"a",@progbits
	.sectionflags	@""
	.align	4
.nv.constant0._Z20update_reward_kernelPiPd:
	.zero		912


//--------------------- .nv.constant0._Z21update_env_pre_kernelPiPdP17curandStateXORWOW --------------------------
	.section	.nv.constant0._Z21update_env_pre_kernelPiPdP17curandStateXORWOW,"a",@progbits
	.sectionflags	@""
	.align	4
.nv.constant0._Z21update_env_pre_kernelPiPdP17curandStateXORWOW:
	.zero		920


//--------------------- .nv.constant0._Z16reset_env_kernelPi --------------------------
	.section	.nv.constant0._Z16reset_env_kernelPi,"a",@progbits
	.sectionflags	@""
	.align	4
.nv.constant0._Z16reset_env_kernelPi:
	.zero		904


//--------------------- SYMBOLS --------------------------

	.type		.nv.reservedSmem.offset0,@object
	.size		.nv.reservedSmem.offset0,0x4
	.type		vprintf,@function
	.type		malloc,@function
